//
// Generated by NVIDIA NVVM Compiler
//
// Compiler Build ID: CL-36424714
// Cuda compilation tools, release 13.0, V13.0.88
// Based on NVVM 20.0.0
//

.version 9.0
.target sm_100
.address_size 64

	// .globl	_Z17manage_adj_matrixPfi
.global .align 1 .b8 _ZN29_INTERNAL_27def6b8_4_k_cu_TPB4cuda3std3__45__cpo5beginE[1];
.global .align 1 .b8 _ZN29_INTERNAL_27def6b8_4_k_cu_TPB4cuda3std3__45__cpo3endE[1];
.global .align 1 .b8 _ZN29_INTERNAL_27def6b8_4_k_cu_TPB4cuda3std3__45__cpo6cbeginE[1];
.global .align 1 .b8 _ZN29_INTERNAL_27def6b8_4_k_cu_TPB4cuda3std3__45__cpo4cendE[1];
.global .align 1 .b8 _ZN29_INTERNAL_27def6b8_4_k_cu_TPB4cuda3std3__45__cpo6rbeginE[1];
.global .align 1 .b8 _ZN29_INTERNAL_27def6b8_4_k_cu_TPB4cuda3std3__45__cpo4rendE[1];
.global .align 1 .b8 _ZN29_INTERNAL_27def6b8_4_k_cu_TPB4cuda3std3__45__cpo7crbeginE[1];
.global .align 1 .b8 _ZN29_INTERNAL_27def6b8_4_k_cu_TPB4cuda3std3__45__cpo5crendE[1];
.global .align 1 .b8 _ZN29_INTERNAL_27def6b8_4_k_cu_TPB4cuda3std3__431_GLOBAL__N__27def6b8_4_k_cu_TPB6ignoreE[1];
.global .align 1 .b8 _ZN29_INTERNAL_27def6b8_4_k_cu_TPB4cuda3std3__419piecewise_constructE[1];
.global .align 1 .b8 _ZN29_INTERNAL_27def6b8_4_k_cu_TPB4cuda3std3__48in_placeE[1];
.global .align 1 .b8 _ZN29_INTERNAL_27def6b8_4_k_cu_TPB4cuda3std3__420unreachable_sentinelE[1];
.global .align 1 .b8 _ZN29_INTERNAL_27def6b8_4_k_cu_TPB4cuda3std3__47nulloptE[1];
.global .align 1 .b8 _ZN29_INTERNAL_27def6b8_4_k_cu_TPB4cuda3std3__48unexpectE[1];
.global .align 1 .b8 _ZN29_INTERNAL_27def6b8_4_k_cu_TPB4cuda3std6ranges3__45__cpo4swapE[1];
.global .align 1 .b8 _ZN29_INTERNAL_27def6b8_4_k_cu_TPB4cuda3std6ranges3__45__cpo9iter_moveE[1];
.global .align 1 .b8 _ZN29_INTERNAL_27def6b8_4_k_cu_TPB4cuda3std6ranges3__45__cpo5beginE[1];
.global .align 1 .b8 _ZN29_INTERNAL_27def6b8_4_k_cu_TPB4cuda3std6ranges3__45__cpo3endE[1];
.global .align 1 .b8 _ZN29_INTERNAL_27def6b8_4_k_cu_TPB4cuda3std6ranges3__45__cpo6cbeginE[1];
.global .align 1 .b8 _ZN29_INTERNAL_27def6b8_4_k_cu_TPB4cuda3std6ranges3__45__cpo4cendE[1];
.global .align 1 .b8 _ZN29_INTERNAL_27def6b8_4_k_cu_TPB4cuda3std6ranges3__45__cpo7advanceE[1];
.global .align 1 .b8 _ZN29_INTERNAL_27def6b8_4_k_cu_TPB4cuda3std6ranges3__45__cpo9iter_swapE[1];
.global .align 1 .b8 _ZN29_INTERNAL_27def6b8_4_k_cu_TPB4cuda3std6ranges3__45__cpo4nextE[1];
.global .align 1 .b8 _ZN29_INTERNAL_27def6b8_4_k_cu_TPB4cuda3std6ranges3__45__cpo4prevE[1];
.global .align 1 .b8 _ZN29_INTERNAL_27def6b8_4_k_cu_TPB4cuda3std6ranges3__45__cpo4dataE[1];
.global .align 1 .b8 _ZN29_INTERNAL_27def6b8_4_k_cu_TPB4cuda3std6ranges3__45__cpo5cdataE[1];
.global .align 1 .b8 _ZN29_INTERNAL_27def6b8_4_k_cu_TPB4cuda3std6ranges3__45__cpo4sizeE[1];
.global .align 1 .b8 _ZN29_INTERNAL_27def6b8_4_k_cu_TPB4cuda3std6ranges3__45__cpo5ssizeE[1];
.global .align 1 .b8 _ZN29_INTERNAL_27def6b8_4_k_cu_TPB4cuda3std6ranges3__45__cpo8distanceE[1];
.global .align 1 .b8 _ZN29_INTERNAL_27def6b8_4_k_cu_TPB6thrust24THRUST_300001_SM_1000_NS8cuda_cub3parE[1];
.global .align 1 .b8 _ZN29_INTERNAL_27def6b8_4_k_cu_TPB6thrust24THRUST_300001_SM_1000_NS8cuda_cub10par_nosyncE[1];
.global .align 1 .b8 _ZN29_INTERNAL_27def6b8_4_k_cu_TPB6thrust24THRUST_300001_SM_1000_NS6system6detail10sequential3seqE[1];
.global .align 1 .b8 _ZN29_INTERNAL_27def6b8_4_k_cu_TPB6thrust24THRUST_300001_SM_1000_NS6system3cpp3parE[1];
.global .align 1 .b8 _ZN29_INTERNAL_27def6b8_4_k_cu_TPB6thrust24THRUST_300001_SM_1000_NS12placeholders2_1E[1];
.global .align 1 .b8 _ZN29_INTERNAL_27def6b8_4_k_cu_TPB6thrust24THRUST_300001_SM_1000_NS12placeholders2_2E[1];
.global .align 1 .b8 _ZN29_INTERNAL_27def6b8_4_k_cu_TPB6thrust24THRUST_300001_SM_1000_NS12placeholders2_3E[1];
.global .align 1 .b8 _ZN29_INTERNAL_27def6b8_4_k_cu_TPB6thrust24THRUST_300001_SM_1000_NS12placeholders2_4E[1];
.global .align 1 .b8 _ZN29_INTERNAL_27def6b8_4_k_cu_TPB6thrust24THRUST_300001_SM_1000_NS12placeholders2_5E[1];
.global .align 1 .b8 _ZN29_INTERNAL_27def6b8_4_k_cu_TPB6thrust24THRUST_300001_SM_1000_NS12placeholders2_6E[1];
.global .align 1 .b8 _ZN29_INTERNAL_27def6b8_4_k_cu_TPB6thrust24THRUST_300001_SM_1000_NS12placeholders2_7E[1];
.global .align 1 .b8 _ZN29_INTERNAL_27def6b8_4_k_cu_TPB6thrust24THRUST_300001_SM_1000_NS12placeholders2_8E[1];
.global .align 1 .b8 _ZN29_INTERNAL_27def6b8_4_k_cu_TPB6thrust24THRUST_300001_SM_1000_NS12placeholders2_9E[1];
.global .align 1 .b8 _ZN29_INTERNAL_27def6b8_4_k_cu_TPB6thrust24THRUST_300001_SM_1000_NS12placeholders3_10E[1];
.global .align 1 .b8 _ZN29_INTERNAL_27def6b8_4_k_cu_TPB6thrust24THRUST_300001_SM_1000_NS3seqE[1];
.global .align 1 .b8 _ZN29_INTERNAL_27def6b8_4_k_cu_TPB6thrust24THRUST_300001_SM_1000_NS6deviceE[1];

.visible .entry _Z17manage_adj_matrixPfi(
	.param .u64 .ptr .align 1 _Z17manage_adj_matrixPfi_param_0,
	.param .u32 _Z17manage_adj_matrixPfi_param_1
)
{
	.reg .pred 	%p<35>;
	.reg .b32 	%r<110>;
	.reg .b32 	%f<115>;
	.reg .b64 	%rd<99>;

	ld.param.u64 	%rd2, [_Z17manage_adj_matrixPfi_param_0];
	ld.param.u32 	%r64, [_Z17manage_adj_matrixPfi_param_1];
	cvta.to.global.u64 	%rd1, %rd2;
	mov.u32 	%r65, %ctaid.x;
	mov.u32 	%r66, %ntid.x;
	mul.lo.s32 	%r1, %r65, %r66;
	mov.u32 	%r2, %tid.x;
	add.s32 	%r3, %r1, %r2;
	setp.ge.s32 	%p1, %r3, %r64;
	@%p1 bra 	$L__BB0_70;
	setp.lt.s32 	%p2, %r64, 1;
	mov.f32 	%f113, 0f00000000;
	@%p2 bra 	$L__BB0_14;
	add.s32 	%r68, %r64, -1;
	and.b32  	%r4, %r64, 15;
	setp.lt.u32 	%p3, %r68, 15;
	mov.f32 	%f113, 0f00000000;
	mov.b32 	%r91, 0;
	@%p3 bra 	$L__BB0_5;
	and.b32  	%r91, %r64, 2147483632;
	neg.s32 	%r97, %r91;
	shl.b32 	%r7, %r64, 4;
	mov.f32 	%f113, 0f00000000;
	mul.wide.u32 	%rd5, %r64, 4;
	mov.u32 	%r96, %r3;
$L__BB0_4:
	.pragma "nounroll";
	mul.wide.s32 	%rd3, %r96, 4;
	add.s64 	%rd4, %rd1, %rd3;
	ld.global.f32 	%f19, [%rd4];
	add.f32 	%f20, %f113, %f19;
	add.s64 	%rd6, %rd4, %rd5;
	ld.global.f32 	%f21, [%rd6];
	add.f32 	%f22, %f20, %f21;
	add.s64 	%rd7, %rd6, %rd5;
	ld.global.f32 	%f23, [%rd7];
	add.f32 	%f24, %f22, %f23;
	add.s64 	%rd8, %rd7, %rd5;
	ld.global.f32 	%f25, [%rd8];
	add.f32 	%f26, %f24, %f25;
	add.s64 	%rd9, %rd8, %rd5;
	ld.global.f32 	%f27, [%rd9];
	add.f32 	%f28, %f26, %f27;
	add.s64 	%rd10, %rd9, %rd5;
	ld.global.f32 	%f29, [%rd10];
	add.f32 	%f30, %f28, %f29;
	add.s64 	%rd11, %rd10, %rd5;
	ld.global.f32 	%f31, [%rd11];
	add.f32 	%f32, %f30, %f31;
	add.s64 	%rd12, %rd11, %rd5;
	ld.global.f32 	%f33, [%rd12];
	add.f32 	%f34, %f32, %f33;
	add.s64 	%rd13, %rd12, %rd5;
	ld.global.f32 	%f35, [%rd13];
	add.f32 	%f36, %f34, %f35;
	add.s64 	%rd14, %rd13, %rd5;
	ld.global.f32 	%f37, [%rd14];
	add.f32 	%f38, %f36, %f37;
	add.s64 	%rd15, %rd14, %rd5;
	ld.global.f32 	%f39, [%rd15];
	add.f32 	%f40, %f38, %f39;
	add.s64 	%rd16, %rd15, %rd5;
	ld.global.f32 	%f41, [%rd16];
	add.f32 	%f42, %f40, %f41;
	add.s64 	%rd17, %rd16, %rd5;
	ld.global.f32 	%f43, [%rd17];
	add.f32 	%f44, %f42, %f43;
	add.s64 	%rd18, %rd17, %rd5;
	ld.global.f32 	%f45, [%rd18];
	add.f32 	%f46, %f44, %f45;
	add.s64 	%rd19, %rd18, %rd5;
	ld.global.f32 	%f47, [%rd19];
	add.f32 	%f48, %f46, %f47;
	add.s64 	%rd20, %rd19, %rd5;
	ld.global.f32 	%f49, [%rd20];
	add.f32 	%f113, %f48, %f49;
	add.s32 	%r97, %r97, 16;
	add.s32 	%r96, %r96, %r7;
	setp.eq.s32 	%p4, %r97, 0;
	@%p4 bra 	$L__BB0_5;
	bra.uni 	$L__BB0_4;
$L__BB0_5:
	setp.eq.s32 	%p5, %r4, 0;
	@%p5 bra 	$L__BB0_14;
	and.b32  	%r9, %r64, 7;
	setp.lt.u32 	%p6, %r4, 8;
	@%p6 bra 	$L__BB0_8;
	mad.lo.s32 	%r69, %r91, %r64, %r3;
	mul.wide.s32 	%rd21, %r69, 4;
	add.s64 	%rd22, %rd1, %rd21;
	ld.global.f32 	%f51, [%rd22];
	add.f32 	%f52, %f113, %f51;
	mul.wide.u32 	%rd23, %r64, 4;
	add.s64 	%rd24, %rd22, %rd23;
	ld.global.f32 	%f53, [%rd24];
	add.f32 	%f54, %f52, %f53;
	add.s64 	%rd25, %rd24, %rd23;
	ld.global.f32 	%f55, [%rd25];
	add.f32 	%f56, %f54, %f55;
	add.s64 	%rd26, %rd25, %rd23;
	ld.global.f32 	%f57, [%rd26];
	add.f32 	%f58, %f56, %f57;
	add.s64 	%rd27, %rd26, %rd23;
	ld.global.f32 	%f59, [%rd27];
	add.f32 	%f60, %f58, %f59;
	add.s64 	%rd28, %rd27, %rd23;
	ld.global.f32 	%f61, [%rd28];
	add.f32 	%f62, %f60, %f61;
	add.s64 	%rd29, %rd28, %rd23;
	ld.global.f32 	%f63, [%rd29];
	add.f32 	%f64, %f62, %f63;
	add.s64 	%rd30, %rd29, %rd23;
	ld.global.f32 	%f65, [%rd30];
	add.f32 	%f113, %f64, %f65;
	add.s32 	%r91, %r91, 8;
$L__BB0_8:
	setp.eq.s32 	%p7, %r9, 0;
	@%p7 bra 	$L__BB0_14;
	and.b32  	%r12, %r64, 3;
	setp.lt.u32 	%p8, %r9, 4;
	@%p8 bra 	$L__BB0_11;
	mad.lo.s32 	%r70, %r91, %r64, %r3;
	mul.wide.s32 	%rd31, %r70, 4;
	add.s64 	%rd32, %rd1, %rd31;
	ld.global.f32 	%f67, [%rd32];
	add.f32 	%f68, %f113, %f67;
	mul.wide.u32 	%rd33, %r64, 4;
	add.s64 	%rd34, %rd32, %rd33;
	ld.global.f32 	%f69, [%rd34];
	add.f32 	%f70, %f68, %f69;
	add.s64 	%rd35, %rd34, %rd33;
	ld.global.f32 	%f71, [%rd35];
	add.f32 	%f72, %f70, %f71;
	add.s64 	%rd36, %rd35, %rd33;
	ld.global.f32 	%f73, [%rd36];
	add.f32 	%f113, %f72, %f73;
	add.s32 	%r91, %r91, 4;
$L__BB0_11:
	setp.eq.s32 	%p9, %r12, 0;
	@%p9 bra 	$L__BB0_14;
	mad.lo.s32 	%r95, %r91, %r64, %r3;
	neg.s32 	%r94, %r12;
$L__BB0_13:
	.pragma "nounroll";
	mul.wide.s32 	%rd37, %r95, 4;
	add.s64 	%rd38, %rd1, %rd37;
	ld.global.f32 	%f74, [%rd38];
	add.f32 	%f113, %f113, %f74;
	add.s32 	%r95, %r95, %r64;
	add.s32 	%r94, %r94, 1;
	setp.ne.s32 	%p10, %r94, 0;
	@%p10 bra 	$L__BB0_13;
$L__BB0_14:
	setp.lt.s32 	%p11, %r64, 1;
	@%p11 bra 	$L__BB0_70;
	cvt.rn.f32.u32 	%f75, %r64;
	rcp.rn.f32 	%f12, %f75;
	add.s32 	%r72, %r64, -1;
	and.b32  	%r21, %r64, 7;
	setp.lt.u32 	%p12, %r72, 7;
	mov.b32 	%r107, 0;
	@%p12 bra 	$L__BB0_42;
	and.b32  	%r107, %r64, 2147483640;
	neg.s32 	%r106, %r107;
	mad.lo.s32 	%r105, %r64, 7, %r3;
	shl.b32 	%r25, %r64, 3;
	mad.lo.s32 	%r104, %r64, 6, %r3;
	mad.lo.s32 	%r103, %r64, 5, %r3;
	shl.b32 	%r73, %r64, 2;
	add.s32 	%r102, %r3, %r73;
	mad.lo.s32 	%r101, %r64, 3, %r3;
	shl.b32 	%r74, %r64, 1;
	add.s32 	%r100, %r3, %r74;
	add.s32 	%r75, %r2, %r64;
	add.s32 	%r98, %r75, %r1;
	mov.u32 	%r99, %r3;
$L__BB0_17:
	.pragma "nounroll";
	setp.eq.f32 	%p13, %f113, 0f00000000;
	@%p13 bra 	$L__BB0_19;
	mul.wide.s32 	%rd41, %r99, 4;
	add.s64 	%rd42, %rd1, %rd41;
	ld.global.f32 	%f76, [%rd42];
	div.rn.f32 	%f77, %f76, %f113;
	st.global.f32 	[%rd42], %f77;
	bra.uni 	$L__BB0_20;
$L__BB0_19:
	mul.wide.s32 	%rd39, %r99, 4;
	add.s64 	%rd40, %rd1, %rd39;
	st.global.f32 	[%rd40], %f12;
$L__BB0_20:
	setp.neu.f32 	%p14, %f113, 0f00000000;
	@%p14 bra 	$L__BB0_22;
	mul.wide.s32 	%rd43, %r98, 4;
	add.s64 	%rd44, %rd1, %rd43;
	st.global.f32 	[%rd44], %f12;
	bra.uni 	$L__BB0_23;
$L__BB0_22:
	mul.wide.s32 	%rd45, %r98, 4;
	add.s64 	%rd46, %rd1, %rd45;
	ld.global.f32 	%f78, [%rd46];
	div.rn.f32 	%f79, %f78, %f113;
	st.global.f32 	[%rd46], %f79;
$L__BB0_23:
	setp.neu.f32 	%p15, %f113, 0f00000000;
	@%p15 bra 	$L__BB0_25;
	mul.wide.s32 	%rd47, %r100, 4;
	add.s64 	%rd48, %rd1, %rd47;
	st.global.f32 	[%rd48], %f12;
	bra.uni 	$L__BB0_26;
$L__BB0_25:
	mul.wide.s32 	%rd49, %r100, 4;
	add.s64 	%rd50, %rd1, %rd49;
	ld.global.f32 	%f80, [%rd50];
	div.rn.f32 	%f81, %f80, %f113;
	st.global.f32 	[%rd50], %f81;
$L__BB0_26:
	setp.neu.f32 	%p16, %f113, 0f00000000;
	@%p16 bra 	$L__BB0_28;
	mul.wide.s32 	%rd51, %r101, 4;
	add.s64 	%rd52, %rd1, %rd51;
	st.global.f32 	[%rd52], %f12;
	bra.uni 	$L__BB0_29;
$L__BB0_28:
	mul.wide.s32 	%rd53, %r101, 4;
	add.s64 	%rd54, %rd1, %rd53;
	ld.global.f32 	%f82, [%rd54];
	div.rn.f32 	%f83, %f82, %f113;
	st.global.f32 	[%rd54], %f83;
$L__BB0_29:
	setp.neu.f32 	%p17, %f113, 0f00000000;
	@%p17 bra 	$L__BB0_31;
	mul.wide.s32 	%rd55, %r102, 4;
	add.s64 	%rd56, %rd1, %rd55;
	st.global.f32 	[%rd56], %f12;
	bra.uni 	$L__BB0_32;
$L__BB0_31:
	mul.wide.s32 	%rd57, %r102, 4;
	add.s64 	%rd58, %rd1, %rd57;
	ld.global.f32 	%f84, [%rd58];
	div.rn.f32 	%f85, %f84, %f113;
	st.global.f32 	[%rd58], %f85;
$L__BB0_32:
	setp.neu.f32 	%p18, %f113, 0f00000000;
	@%p18 bra 	$L__BB0_34;
	mul.wide.s32 	%rd59, %r103, 4;
	add.s64 	%rd60, %rd1, %rd59;
	st.global.f32 	[%rd60], %f12;
	bra.uni 	$L__BB0_35;
$L__BB0_34:
	mul.wide.s32 	%rd61, %r103, 4;
	add.s64 	%rd62, %rd1, %rd61;
	ld.global.f32 	%f86, [%rd62];
	div.rn.f32 	%f87, %f86, %f113;
	st.global.f32 	[%rd62], %f87;
$L__BB0_35:
	setp.neu.f32 	%p19, %f113, 0f00000000;
	@%p19 bra 	$L__BB0_37;
	mul.wide.s32 	%rd63, %r104, 4;
	add.s64 	%rd64, %rd1, %rd63;
	st.global.f32 	[%rd64], %f12;
	bra.uni 	$L__BB0_38;
$L__BB0_37:
	mul.wide.s32 	%rd65, %r104, 4;
	add.s64 	%rd66, %rd1, %rd65;
	ld.global.f32 	%f88, [%rd66];
	div.rn.f32 	%f89, %f88, %f113;
	st.global.f32 	[%rd66], %f89;
$L__BB0_38:
	setp.neu.f32 	%p20, %f113, 0f00000000;
	@%p20 bra 	$L__BB0_40;
	mul.wide.s32 	%rd67, %r105, 4;
	add.s64 	%rd68, %rd1, %rd67;
	st.global.f32 	[%rd68], %f12;
	bra.uni 	$L__BB0_41;
$L__BB0_40:
	mul.wide.s32 	%rd69, %r105, 4;
	add.s64 	%rd70, %rd1, %rd69;
	ld.global.f32 	%f90, [%rd70];
	div.rn.f32 	%f91, %f90, %f113;
	st.global.f32 	[%rd70], %f91;
$L__BB0_41:
	add.s32 	%r106, %r106, 8;
	add.s32 	%r105, %r105, %r25;
	add.s32 	%r104, %r104, %r25;
	add.s32 	%r103, %r103, %r25;
	add.s32 	%r102, %r102, %r25;
	add.s32 	%r101, %r101, %r25;
	add.s32 	%r100, %r100, %r25;
	add.s32 	%r99, %r99, %r25;
	add.s32 	%r98, %r98, %r25;
	setp.ne.s32 	%p21, %r106, 0;
	@%p21 bra 	$L__BB0_17;
$L__BB0_42:
	setp.eq.s32 	%p22, %r21, 0;
	@%p22 bra 	$L__BB0_70;
	and.b32  	%r55, %r64, 3;
	setp.lt.u32 	%p23, %r21, 4;
	@%p23 bra 	$L__BB0_57;
	setp.neu.f32 	%p24, %f113, 0f00000000;
	@%p24 bra 	$L__BB0_46;
	mad.lo.s32 	%r76, %r107, %r64, %r3;
	mul.wide.s32 	%rd71, %r76, 4;
	add.s64 	%rd72, %rd1, %rd71;
	st.global.f32 	[%rd72], %f12;
	bra.uni 	$L__BB0_47;
$L__BB0_46:
	mad.lo.s32 	%r77, %r107, %r64, %r3;
	mul.wide.s32 	%rd73, %r77, 4;
	add.s64 	%rd74, %rd1, %rd73;
	ld.global.f32 	%f92, [%rd74];
	div.rn.f32 	%f93, %f92, %f113;
	st.global.f32 	[%rd74], %f93;
$L__BB0_47:
	setp.neu.f32 	%p25, %f113, 0f00000000;
	add.s32 	%r56, %r107, 1;
	@%p25 bra 	$L__BB0_49;
	mad.lo.s32 	%r78, %r56, %r64, %r3;
	mul.wide.s32 	%rd75, %r78, 4;
	add.s64 	%rd76, %rd1, %rd75;
	st.global.f32 	[%rd76], %f12;
	bra.uni 	$L__BB0_50;
$L__BB0_49:
	mad.lo.s32 	%r79, %r56, %r64, %r3;
	mul.wide.s32 	%rd77, %r79, 4;
	add.s64 	%rd78, %rd1, %rd77;
	ld.global.f32 	%f94, [%rd78];
	div.rn.f32 	%f95, %f94, %f113;
	st.global.f32 	[%rd78], %f95;
$L__BB0_50:
	setp.neu.f32 	%p26, %f113, 0f00000000;
	add.s32 	%r57, %r107, 2;
	@%p26 bra 	$L__BB0_52;
	mad.lo.s32 	%r80, %r57, %r64, %r3;
	mul.wide.s32 	%rd79, %r80, 4;
	add.s64 	%rd80, %rd1, %rd79;
	st.global.f32 	[%rd80], %f12;
	bra.uni 	$L__BB0_53;
$L__BB0_52:
	mad.lo.s32 	%r81, %r57, %r64, %r3;
	mul.wide.s32 	%rd81, %r81, 4;
	add.s64 	%rd82, %rd1, %rd81;
	ld.global.f32 	%f96, [%rd82];
	div.rn.f32 	%f97, %f96, %f113;
	st.global.f32 	[%rd82], %f97;
$L__BB0_53:
	setp.neu.f32 	%p27, %f113, 0f00000000;
	add.s32 	%r58, %r107, 3;
	@%p27 bra 	$L__BB0_55;
	mad.lo.s32 	%r82, %r58, %r64, %r3;
	mul.wide.s32 	%rd83, %r82, 4;
	add.s64 	%rd84, %rd1, %rd83;
	st.global.f32 	[%rd84], %f12;
	bra.uni 	$L__BB0_56;
$L__BB0_55:
	mad.lo.s32 	%r83, %r58, %r64, %r3;
	mul.wide.s32 	%rd85, %r83, 4;
	add.s64 	%rd86, %rd1, %rd85;
	ld.global.f32 	%f98, [%rd86];
	div.rn.f32 	%f99, %f98, %f113;
	st.global.f32 	[%rd86], %f99;
$L__BB0_56:
	add.s32 	%r107, %r107, 4;
$L__BB0_57:
	setp.eq.s32 	%p28, %r55, 0;
	@%p28 bra 	$L__BB0_70;
	setp.eq.s32 	%p29, %r55, 1;
	@%p29 bra 	$L__BB0_66;
	setp.neu.f32 	%p30, %f113, 0f00000000;
	@%p30 bra 	$L__BB0_61;
	mad.lo.s32 	%r84, %r107, %r64, %r3;
	mul.wide.s32 	%rd87, %r84, 4;
	add.s64 	%rd88, %rd1, %rd87;
	st.global.f32 	[%rd88], %f12;
	bra.uni 	$L__BB0_62;
$L__BB0_61:
	mad.lo.s32 	%r85, %r107, %r64, %r3;
	mul.wide.s32 	%rd89, %r85, 4;
	add.s64 	%rd90, %rd1, %rd89;
	ld.global.f32 	%f100, [%rd90];
	div.rn.f32 	%f101, %f100, %f113;
	st.global.f32 	[%rd90], %f101;
$L__BB0_62:
	setp.neu.f32 	%p31, %f113, 0f00000000;
	add.s32 	%r61, %r107, 1;
	@%p31 bra 	$L__BB0_64;
	mad.lo.s32 	%r86, %r61, %r64, %r3;
	mul.wide.s32 	%rd91, %r86, 4;
	add.s64 	%rd92, %rd1, %rd91;
	st.global.f32 	[%rd92], %f12;
	bra.uni 	$L__BB0_65;
$L__BB0_64:
	mad.lo.s32 	%r87, %r61, %r64, %r3;
	mul.wide.s32 	%rd93, %r87, 4;
	add.s64 	%rd94, %rd1, %rd93;
	ld.global.f32 	%f102, [%rd94];
	div.rn.f32 	%f103, %f102, %f113;
	st.global.f32 	[%rd94], %f103;
$L__BB0_65:
	add.s32 	%r107, %r107, 2;
$L__BB0_66:
	and.b32  	%r88, %r64, 1;
	setp.eq.b32 	%p32, %r88, 1;
	not.pred 	%p33, %p32;
	@%p33 bra 	$L__BB0_70;
	setp.neu.f32 	%p34, %f113, 0f00000000;
	@%p34 bra 	$L__BB0_69;
	mad.lo.s32 	%r89, %r107, %r64, %r3;
	mul.wide.s32 	%rd95, %r89, 4;
	add.s64 	%rd96, %rd1, %rd95;
	st.global.f32 	[%rd96], %f12;
	bra.uni 	$L__BB0_70;
$L__BB0_69:
	mad.lo.s32 	%r90, %r107, %r64, %r3;
	mul.wide.s32 	%rd97, %r90, 4;
	add.s64 	%rd98, %rd1, %rd97;
	ld.global.f32 	%f104, [%rd98];
	div.rn.f32 	%f105, %f104, %f113;
	st.global.f32 	[%rd98], %f105;
$L__BB0_70:
	ret;

}
	// .globl	_Z15initialize_rankPfi
.visible .entry _Z15initialize_rankPfi(
	.param .u64 .ptr .align 1 _Z15initialize_rankPfi_param_0,
	.param .u32 _Z15initialize_rankPfi_param_1
)
{
	.reg .pred 	%p<2>;
	.reg .b32 	%r<6>;
	.reg .b32 	%f<3>;
	.reg .b64 	%rd<5>;

	ld.param.u64 	%rd1, [_Z15initialize_rankPfi_param_0];
	ld.param.u32 	%r2, [_Z15initialize_rankPfi_param_1];
	mov.u32 	%r3, %ctaid.x;
	mov.u32 	%r4, %ntid.x;
	mov.u32 	%r5, %tid.x;
	mad.lo.s32 	%r1, %r3, %r4, %r5;
	setp.ge.s32 	%p1, %r1, %r2;
	@%p1 bra 	$L__BB1_2;
	cvta.to.global.u64 	%rd2, %rd1;
	cvt.rn.f32.s32 	%f1, %r2;
	rcp.rn.f32 	%f2, %f1;
	mul.wide.s32 	%rd3, %r1, 4;
	add.s64 	%rd4, %rd2, %rd3;
	st.global.f32 	[%rd4], %f2;
$L__BB1_2:
	ret;

}
	// .globl	_Z10store_rankPfS_i
.visible .entry _Z10store_rankPfS_i(
	.param .u64 .ptr .align 1 _Z10store_rankPfS_i_param_0,
	.param .u64 .ptr .align 1 _Z10store_rankPfS_i_param_1,
	.param .u32 _Z10store_rankPfS_i_param_2
)
{
	.reg .pred 	%p<2>;
	.reg .b32 	%r<6>;
	.reg .b32 	%f<2>;
	.reg .b64 	%rd<8>;

	ld.param.u64 	%rd1, [_Z10store_rankPfS_i_param_0];
	ld.param.u64 	%rd2, [_Z10store_rankPfS_i_param_1];
	ld.param.u32 	%r2, [_Z10store_rankPfS_i_param_2];
	mov.u32 	%r3, %ctaid.x;
	mov.u32 	%r4, %ntid.x;
	mov.u32 	%r5, %tid.x;
	mad.lo.s32 	%r1, %r3, %r4, %r5;
	setp.ge.s32 	%p1, %r1, %r2;
	@%p1 bra 	$L__BB2_2;
	cvta.to.global.u64 	%rd3, %rd1;
	cvta.to.global.u64 	%rd4, %rd2;
	mul.wide.s32 	%rd5, %r1, 4;
	add.s64 	%rd6, %rd3, %rd5;
	ld.global.f32 	%f1, [%rd6];
	add.s64 	%rd7, %rd4, %rd5;
	st.global.f32 	[%rd7], %f1;
$L__BB2_2:
	ret;

}
	// .globl	_Z6matmulPfS_S_i
.visible .entry _Z6matmulPfS_S_i(
	.param .u64 .ptr .align 1 _Z6matmulPfS_S_i_param_0,
	.param .u64 .ptr .align 1 _Z6matmulPfS_S_i_param_1,
	.param .u64 .ptr .align 1 _Z6matmulPfS_S_i_param_2,
	.param .u32 _Z6matmulPfS_S_i_param_3
)
{
	.reg .pred 	%p<11>;
	.reg .b32 	%r<37>;
	.reg .b32 	%f<112>;
	.reg .b64 	%rd<31>;

	ld.param.u64 	%rd11, [_Z6matmulPfS_S_i_param_0];
	ld.param.u64 	%rd10, [_Z6matmulPfS_S_i_param_1];
	ld.param.u64 	%rd12, [_Z6matmulPfS_S_i_param_2];
	ld.param.u32 	%r23, [_Z6matmulPfS_S_i_param_3];
	cvta.to.global.u64 	%rd1, %rd11;
	cvta.to.global.u64 	%rd2, %rd12;
	mov.u32 	%r24, %ctaid.x;
	mov.u32 	%r25, %ntid.x;
	mov.u32 	%r26, %tid.x;
	mad.lo.s32 	%r1, %r24, %r25, %r26;
	setp.ge.s32 	%p1, %r1, %r23;
	@%p1 bra 	$L__BB3_15;
	setp.lt.s32 	%p2, %r23, 1;
	mov.f32 	%f111, 0f00000000;
	@%p2 bra 	$L__BB3_14;
	mul.lo.s32 	%r2, %r23, %r1;
	and.b32  	%r3, %r23, 15;
	setp.lt.u32 	%p3, %r23, 16;
	mov.f32 	%f111, 0f00000000;
	mov.b32 	%r33, 0;
	@%p3 bra 	$L__BB3_5;
	and.b32  	%r33, %r23, 2147483632;
	neg.s32 	%r31, %r33;
	add.s64 	%rd29, %rd2, 32;
	add.s64 	%rd4, %rd1, 32;
	mov.f32 	%f111, 0f00000000;
	mov.u32 	%r30, %r2;
$L__BB3_4:
	.pragma "nounroll";
	mul.wide.s32 	%rd13, %r30, 4;
	add.s64 	%rd14, %rd4, %rd13;
	ld.global.f32 	%f18, [%rd29+-32];
	ld.global.f32 	%f19, [%rd14+-32];
	fma.rn.f32 	%f20, %f18, %f19, %f111;
	ld.global.f32 	%f21, [%rd29+-28];
	ld.global.f32 	%f22, [%rd14+-28];
	fma.rn.f32 	%f23, %f21, %f22, %f20;
	ld.global.f32 	%f24, [%rd29+-24];
	ld.global.f32 	%f25, [%rd14+-24];
	fma.rn.f32 	%f26, %f24, %f25, %f23;
	ld.global.f32 	%f27, [%rd29+-20];
	ld.global.f32 	%f28, [%rd14+-20];
	fma.rn.f32 	%f29, %f27, %f28, %f26;
	ld.global.f32 	%f30, [%rd29+-16];
	ld.global.f32 	%f31, [%rd14+-16];
	fma.rn.f32 	%f32, %f30, %f31, %f29;
	ld.global.f32 	%f33, [%rd29+-12];
	ld.global.f32 	%f34, [%rd14+-12];
	fma.rn.f32 	%f35, %f33, %f34, %f32;
	ld.global.f32 	%f36, [%rd29+-8];
	ld.global.f32 	%f37, [%rd14+-8];
	fma.rn.f32 	%f38, %f36, %f37, %f35;
	ld.global.f32 	%f39, [%rd29+-4];
	ld.global.f32 	%f40, [%rd14+-4];
	fma.rn.f32 	%f41, %f39, %f40, %f38;
	ld.global.f32 	%f42, [%rd29];
	ld.global.f32 	%f43, [%rd14];
	fma.rn.f32 	%f44, %f42, %f43, %f41;
	ld.global.f32 	%f45, [%rd29+4];
	ld.global.f32 	%f46, [%rd14+4];
	fma.rn.f32 	%f47, %f45, %f46, %f44;
	ld.global.f32 	%f48, [%rd29+8];
	ld.global.f32 	%f49, [%rd14+8];
	fma.rn.f32 	%f50, %f48, %f49, %f47;
	ld.global.f32 	%f51, [%rd29+12];
	ld.global.f32 	%f52, [%rd14+12];
	fma.rn.f32 	%f53, %f51, %f52, %f50;
	ld.global.f32 	%f54, [%rd29+16];
	ld.global.f32 	%f55, [%rd14+16];
	fma.rn.f32 	%f56, %f54, %f55, %f53;
	ld.global.f32 	%f57, [%rd29+20];
	ld.global.f32 	%f58, [%rd14+20];
	fma.rn.f32 	%f59, %f57, %f58, %f56;
	ld.global.f32 	%f60, [%rd29+24];
	ld.global.f32 	%f61, [%rd14+24];
	fma.rn.f32 	%f62, %f60, %f61, %f59;
	ld.global.f32 	%f63, [%rd29+28];
	ld.global.f32 	%f64, [%rd14+28];
	fma.rn.f32 	%f111, %f63, %f64, %f62;
	add.s32 	%r31, %r31, 16;
	add.s64 	%rd29, %rd29, 64;
	add.s32 	%r30, %r30, 16;
	setp.ne.s32 	%p4, %r31, 0;
	@%p4 bra 	$L__BB3_4;
$L__BB3_5:
	setp.eq.s32 	%p5, %r3, 0;
	@%p5 bra 	$L__BB3_14;
	and.b32  	%r11, %r23, 7;
	setp.lt.u32 	%p6, %r3, 8;
	@%p6 bra 	$L__BB3_8;
	mul.wide.u32 	%rd15, %r33, 4;
	add.s64 	%rd16, %rd2, %rd15;
	ld.global.f32 	%f66, [%rd16];
	add.s32 	%r28, %r33, %r2;
	mul.wide.s32 	%rd17, %r28, 4;
	add.s64 	%rd18, %rd1, %rd17;
	ld.global.f32 	%f67, [%rd18];
	fma.rn.f32 	%f68, %f66, %f67, %f111;
	ld.global.f32 	%f69, [%rd16+4];
	ld.global.f32 	%f70, [%rd18+4];
	fma.rn.f32 	%f71, %f69, %f70, %f68;
	ld.global.f32 	%f72, [%rd16+8];
	ld.global.f32 	%f73, [%rd18+8];
	fma.rn.f32 	%f74, %f72, %f73, %f71;
	ld.global.f32 	%f75, [%rd16+12];
	ld.global.f32 	%f76, [%rd18+12];
	fma.rn.f32 	%f77, %f75, %f76, %f74;
	ld.global.f32 	%f78, [%rd16+16];
	ld.global.f32 	%f79, [%rd18+16];
	fma.rn.f32 	%f80, %f78, %f79, %f77;
	ld.global.f32 	%f81, [%rd16+20];
	ld.global.f32 	%f82, [%rd18+20];
	fma.rn.f32 	%f83, %f81, %f82, %f80;
	ld.global.f32 	%f84, [%rd16+24];
	ld.global.f32 	%f85, [%rd18+24];
	fma.rn.f32 	%f86, %f84, %f85, %f83;
	ld.global.f32 	%f87, [%rd16+28];
	ld.global.f32 	%f88, [%rd18+28];
	fma.rn.f32 	%f111, %f87, %f88, %f86;
	add.s32 	%r33, %r33, 8;
$L__BB3_8:
	setp.eq.s32 	%p7, %r11, 0;
	@%p7 bra 	$L__BB3_14;
	and.b32  	%r14, %r23, 3;
	setp.lt.u32 	%p8, %r11, 4;
	@%p8 bra 	$L__BB3_11;
	mul.wide.u32 	%rd19, %r33, 4;
	add.s64 	%rd20, %rd2, %rd19;
	ld.global.f32 	%f90, [%rd20];
	add.s32 	%r29, %r33, %r2;
	mul.wide.s32 	%rd21, %r29, 4;
	add.s64 	%rd22, %rd1, %rd21;
	ld.global.f32 	%f91, [%rd22];
	fma.rn.f32 	%f92, %f90, %f91, %f111;
	ld.global.f32 	%f93, [%rd20+4];
	ld.global.f32 	%f94, [%rd22+4];
	fma.rn.f32 	%f95, %f93, %f94, %f92;
	ld.global.f32 	%f96, [%rd20+8];
	ld.global.f32 	%f97, [%rd22+8];
	fma.rn.f32 	%f98, %f96, %f97, %f95;
	ld.global.f32 	%f99, [%rd20+12];
	ld.global.f32 	%f100, [%rd22+12];
	fma.rn.f32 	%f111, %f99, %f100, %f98;
	add.s32 	%r33, %r33, 4;
$L__BB3_11:
	setp.eq.s32 	%p9, %r14, 0;
	@%p9 bra 	$L__BB3_14;
	add.s32 	%r36, %r33, %r2;
	mul.wide.u32 	%rd23, %r33, 4;
	add.s64 	%rd30, %rd2, %rd23;
	neg.s32 	%r35, %r14;
$L__BB3_13:
	.pragma "nounroll";
	mul.wide.s32 	%rd24, %r36, 4;
	add.s64 	%rd25, %rd1, %rd24;
	ld.global.f32 	%f101, [%rd30];
	ld.global.f32 	%f102, [%rd25];
	fma.rn.f32 	%f111, %f101, %f102, %f111;
	add.s32 	%r36, %r36, 1;
	add.s64 	%rd30, %rd30, 4;
	add.s32 	%r35, %r35, 1;
	setp.ne.s32 	%p10, %r35, 0;
	@%p10 bra 	$L__BB3_13;
$L__BB3_14:
	cvta.to.global.u64 	%rd26, %rd10;
	mul.wide.s32 	%rd27, %r1, 4;
	add.s64 	%rd28, %rd26, %rd27;
	st.global.f32 	[%rd28], %f111;
$L__BB3_15:
	ret;

}
	// .globl	_Z9rank_diffPfS_i
.visible .entry _Z9rank_diffPfS_i(
	.param .u64 .ptr .align 1 _Z9rank_diffPfS_i_param_0,
	.param .u64 .ptr .align 1 _Z9rank_diffPfS_i_param_1,
	.param .u32 _Z9rank_diffPfS_i_param_2
)
{
	.reg .pred 	%p<2>;
	.reg .b32 	%r<6>;
	.reg .b32 	%f<5>;
	.reg .b64 	%rd<8>;

	ld.param.u64 	%rd1, [_Z9rank_diffPfS_i_param_0];
	ld.param.u64 	%rd2, [_Z9rank_diffPfS_i_param_1];
	ld.param.u32 	%r2, [_Z9rank_diffPfS_i_param_2];
	mov.u32 	%r3, %ctaid.x;
	mov.u32 	%r4, %ntid.x;
	mov.u32 	%r5, %tid.x;
	mad.lo.s32 	%r1, %r3, %r4, %r5;
	setp.ge.s32 	%p1, %r1, %r2;
	@%p1 bra 	$L__BB4_2;
	cvta.to.global.u64 	%rd3, %rd2;
	cvta.to.global.u64 	%rd4, %rd1;
	mul.wide.s32 	%rd5, %r1, 4;
	add.s64 	%rd6, %rd3, %rd5;
	ld.global.f32 	%f1, [%rd6];
	add.s64 	%rd7, %rd4, %rd5;
	ld.global.f32 	%f2, [%rd7];
	sub.f32 	%f3, %f1, %f2;
	abs.f32 	%f4, %f3;
	st.global.f32 	[%rd6], %f4;
$L__BB4_2:
	ret;

}
	// .globl	_Z15init_pair_arrayPSt4pairIfiEPfi
.visible .entry _Z15init_pair_arrayPSt4pairIfiEPfi(
	.param .u64 .ptr .align 1 _Z15init_pair_arrayPSt4pairIfiEPfi_param_0,
	.param .u64 .ptr .align 1 _Z15init_pair_arrayPSt4pairIfiEPfi_param_1,
	.param .u32 _Z15init_pair_arrayPSt4pairIfiEPfi_param_2
)
{
	.reg .pred 	%p<2>;
	.reg .b32 	%r<7>;
	.reg .b32 	%f<2>;
	.reg .b64 	%rd<9>;

	ld.param.u64 	%rd1, [_Z15init_pair_arrayPSt4pairIfiEPfi_param_0];
	ld.param.u64 	%rd2, [_Z15init_pair_arrayPSt4pairIfiEPfi_param_1];
	ld.param.u32 	%r2, [_Z15init_pair_arrayPSt4pairIfiEPfi_param_2];
	mov.u32 	%r3, %ctaid.x;
	mov.u32 	%r4, %ntid.x;
	mov.u32 	%r5, %tid.x;
	mad.lo.s32 	%r1, %r3, %r4, %r5;
	setp.ge.s32 	%p1, %r1, %r2;
	@%p1 bra 	$L__BB5_2;
	cvta.to.global.u64 	%rd3, %rd2;
	cvta.to.global.u64 	%rd4, %rd1;
	mul.wide.s32 	%rd5, %r1, 4;
	add.s64 	%rd6, %rd3, %rd5;
	ld.global.f32 	%f1, [%rd6];
	mul.wide.s32 	%rd7, %r1, 8;
	add.s64 	%rd8, %rd4, %rd7;
	st.global.f32 	[%rd8], %f1;
	add.s32 	%r6, %r1, 1;
	st.global.u32 	[%rd8+4], %r6;
$L__BB5_2:
	ret;

}
	// .globl	_ZN3cub18CUB_300001_SM_10006detail11EmptyKernelIvEEvv
.visible .entry _ZN3cub18CUB_300001_SM_10006detail11EmptyKernelIvEEvv()
{


	ret;

}


// ===== COMPILED SASS (sm_100) =====

	.target	sm_100

	.elftype	@"ET_EXEC"


//--------------------- .note.nv.tkinfo           --------------------------
	.section	.note.nv.tkinfo,"",@"SHT_NOTE"
	.sectionflags	@"SHF_NOTE_NV_TKINFO"
	.tkinfo
        /*0018*/ 	.word	0x00000002
        /*0030*/ 	.string	""
        /*0030*/ 	.string	"ptxas"
        /*0030*/ 	.string	"Cuda compilation tools, release 13.0, V13.0.88"
        /*0030*/ 	.string	"Build cuda_13.0.r13.0/compiler.36424714_0"
        /*0030*/ 	.string	"-arch sm_100 -m 64 "



//--------------------- .note.nv.cuinfo           --------------------------
	.section	.note.nv.cuinfo,"",@"SHT_NOTE"
	.sectionflags	@"SHF_NOTE_NV_CUINFO"
        /*0018*/ 	.short	0x0002
        /*001a*/ 	.short	0x0064
        /*001c*/ 	.short	0x0082
	.zero		2


//--------------------- .nv.info                  --------------------------
	.section	.nv.info,"",@"SHT_CUDA_INFO"
	.align	4


	//----- nvinfo : EIATTR_REGCOUNT
	.align		4
        /*0000*/ 	.byte	0x04, 0x2f
        /*0002*/ 	.short	(.L_46 - .L_45)
	.align		4
.L_45:
        /*0004*/ 	.word	index@(_Z17manage_adj_matrixPfi)
        /*0008*/ 	.word	0x00000020


	//----- nvinfo : EIATTR_FRAME_SIZE
	.align		4
.L_46:
        /*000c*/ 	.byte	0x04, 0x11
        /*000e*/ 	.short	(.L_48 - .L_47)
	.align		4
.L_47:
        /*0010*/ 	.word	index@($__internal_2_$__cuda_sm3x_div_rn_noftz_f32_slowpath)
        /*0014*/ 	.word	0x00000000


	//----- nvinfo : EIATTR_FRAME_SIZE
	.align		4
.L_48:
        /*0018*/ 	.byte	0x04, 0x11
        /*001a*/ 	.short	(.L_50 - .L_49)
	.align		4
.L_49:
        /*001c*/ 	.word	index@($__internal_1_$__cuda_sm20_rcp_rn_f32_slowpath)
        /*0020*/ 	.word	0x00000000


	//----- nvinfo : EIATTR_FRAME_SIZE
	.align		4
.L_50:
        /*0024*/ 	.byte	0x04, 0x11
        /*0026*/ 	.short	(.L_52 - .L_51)
	.align		4
.L_51:
        /*0028*/ 	.word	index@(_Z17manage_adj_matrixPfi)
        /*002c*/ 	.word	0x00000000


	//----- nvinfo : EIATTR_REGCOUNT
	.align		4
.L_52:
        /*0030*/ 	.byte	0x04, 0x2f
        /*0032*/ 	.short	(.L_54 - .L_53)
	.align		4
.L_53:
        /*0034*/ 	.word	index@(_Z15initialize_rankPfi)
        /*0038*/ 	.word	0x0000000e


	//----- nvinfo : EIATTR_FRAME_SIZE
	.align		4
.L_54:
        /*003c*/ 	.byte	0x04, 0x11
        /*003e*/ 	.short	(.L_56 - .L_55)
	.align		4
.L_55:
        /*0040*/ 	.word	index@($__internal_0_$__cuda_sm20_rcp_rn_f32_slowpath)
        /*0044*/ 	.word	0x00000000


	//----- nvinfo : EIATTR_FRAME_SIZE
	.align		4
.L_56:
        /*0048*/ 	.byte	0x04, 0x11
        /*004a*/ 	.short	(.L_58 - .L_57)
	.align		4
.L_57:
        /*004c*/ 	.word	index@(_Z15initialize_rankPfi)
        /*0050*/ 	.word	0x00000000


	//----- nvinfo : EIATTR_REGCOUNT
	.align		4
.L_58:
        /*0054*/ 	.byte	0x04, 0x2f
        /*0056*/ 	.short	(.L_60 - .L_59)
	.align		4
.L_59:
        /*0058*/ 	.word	index@(_Z10store_rankPfS_i)
        /*005c*/ 	.word	0x0000000a


	//----- nvinfo : EIATTR_FRAME_SIZE
	.align		4
.L_60:
        /*0060*/ 	.byte	0x04, 0x11
        /*0062*/ 	.short	(.L_62 - .L_61)
	.align		4
.L_61:
        /*0064*/ 	.word	index@(_Z10store_rankPfS_i)
        /*0068*/ 	.word	0x00000000


	//----- nvinfo : EIATTR_REGCOUNT
	.align		4
.L_62:
        /*006c*/ 	.byte	0x04, 0x2f
        /*006e*/ 	.short	(.L_64 - .L_63)
	.align		4
.L_63:
        /*0070*/ 	.word	index@(_Z6matmulPfS_S_i)
        /*0074*/ 	.word	0x0000001f


	//----- nvinfo : EIATTR_FRAME_SIZE
	.align		4
.L_64:
        /*0078*/ 	.byte	0x04, 0x11
        /*007a*/ 	.short	(.L_66 - .L_65)
	.align		4
.L_65:
        /*007c*/ 	.word	index@(_Z6matmulPfS_S_i)
        /*0080*/ 	.word	0x00000000


	//----- nvinfo : EIATTR_REGCOUNT
	.align		4
.L_66:
        /*0084*/ 	.byte	0x04, 0x2f
        /*0086*/ 	.short	(.L_68 - .L_67)
	.align		4
.L_67:
        /*0088*/ 	.word	index@(_Z9rank_diffPfS_i)
        /*008c*/ 	.word	0x0000000a


	//----- nvinfo : EIATTR_FRAME_SIZE
	.align		4
.L_68:
        /*0090*/ 	.byte	0x04, 0x11
        /*0092*/ 	.short	(.L_70 - .L_69)
	.align		4
.L_69:
        /*0094*/ 	.word	index@(_Z9rank_diffPfS_i)
        /*0098*/ 	.word	0x00000000


	//----- nvinfo : EIATTR_REGCOUNT
	.align		4
.L_70:
        /*009c*/ 	.byte	0x04, 0x2f
        /*009e*/ 	.short	(.L_72 - .L_71)
	.align		4
.L_71:
        /*00a0*/ 	.word	index@(_Z15init_pair_arrayPSt4pairIfiEPfi)
        /*00a4*/ 	.word	0x0000000a


	//----- nvinfo : EIATTR_FRAME_SIZE
	.align		4
.L_72:
        /*00a8*/ 	.byte	0x04, 0x11
        /*00aa*/ 	.short	(.L_74 - .L_73)
	.align		4
.L_73:
        /*00ac*/ 	.word	index@(_Z15init_pair_arrayPSt4pairIfiEPfi)
        /*00b0*/ 	.word	0x00000000


	//----- nvinfo : EIATTR_REGCOUNT
	.align		4
.L_74:
        /*00b4*/ 	.byte	0x04, 0x2f
        /*00b6*/ 	.short	(.L_76 - .L_75)
	.align		4
.L_75:
        /*00b8*/ 	.word	index@(_ZN3cub18CUB_300001_SM_10006detail11EmptyKernelIvEEvv)
        /*00bc*/ 	.word	0x00000004


	//----- nvinfo : EIATTR_FRAME_SIZE
	.align		4
.L_76:
        /*00c0*/ 	.byte	0x04, 0x11
        /*00c2*/ 	.short	(.L_78 - .L_77)
	.align		4
.L_77:
        /*00c4*/ 	.word	index@(_ZN3cub18CUB_300001_SM_10006detail11EmptyKernelIvEEvv)
        /*00c8*/ 	.word	0x00000000


	//----- nvinfo : EIATTR_MIN_STACK_SIZE
	.align		4
.L_78:
        /*00cc*/ 	.byte	0x04, 0x12
        /*00ce*/ 	.short	(.L_80 - .L_79)
	.align		4
.L_79:
        /*00d0*/ 	.word	index@(_ZN3cub18CUB_300001_SM_10006detail11EmptyKernelIvEEvv)
        /*00d4*/ 	.word	0x00000000


	//----- nvinfo : EIATTR_MIN_STACK_SIZE
	.align		4
.L_80:
        /*00d8*/ 	.byte	0x04, 0x12
        /*00da*/ 	.short	(.L_82 - .L_81)
	.align		4
.L_81:
        /*00dc*/ 	.word	index@(_Z15init_pair_arrayPSt4pairIfiEPfi)
        /*00e0*/ 	.word	0x00000000


	//----- nvinfo : EIATTR_MIN_STACK_SIZE
	.align		4
.L_82:
        /*00e4*/ 	.byte	0x04, 0x12
        /*00e6*/ 	.short	(.L_84 - .L_83)
	.align		4
.L_83:
        /*00e8*/ 	.word	index@(_Z9rank_diffPfS_i)
        /*00ec*/ 	.word	0x00000000


	//----- nvinfo : EIATTR_MIN_STACK_SIZE
	.align		4
.L_84:
        /*00f0*/ 	.byte	0x04, 0x12
        /*00f2*/ 	.short	(.L_86 - .L_85)
	.align		4
.L_85:
        /*00f4*/ 	.word	index@(_Z6matmulPfS_S_i)
        /*00f8*/ 	.word	0x00000000


	//----- nvinfo : EIATTR_MIN_STACK_SIZE
	.align		4
.L_86:
        /*00fc*/ 	.byte	0x04, 0x12
        /*00fe*/ 	.short	(.L_88 - .L_87)
	.align		4
.L_87:
        /*0100*/ 	.word	index@(_Z10store_rankPfS_i)
        /*0104*/ 	.word	0x00000000


	//----- nvinfo : EIATTR_MIN_STACK_SIZE
	.align		4
.L_88:
        /*0108*/ 	.byte	0x04, 0x12
        /*010a*/ 	.short	(.L_90 - .L_89)
	.align		4
.L_89:
        /*010c*/ 	.word	index@(_Z15initialize_rankPfi)
        /*0110*/ 	.word	0x00000000


	//----- nvinfo : EIATTR_MIN_STACK_SIZE
	.align		4
.L_90:
        /*0114*/ 	.byte	0x04, 0x12
        /*0116*/ 	.short	(.L_92 - .L_91)
	.align		4
.L_91:
        /*0118*/ 	.word	index@(_Z17manage_adj_matrixPfi)
        /*011c*/ 	.word	0x00000000
.L_92:


//--------------------- .nv.compat                --------------------------
	.section	.nv.compat,"",@"SHT_CUDA_COMPAT_INFO"
	.align	4
        /*0000*/ 	.byte	0x02, 0x09, 0x00, 0x00, 0x02, 0x02, 0x01, 0x00, 0x02, 0x05, 0x05, 0x00, 0x03, 0x07, 0x01, 0x01
        /*0010*/ 	.byte	0x02, 0x03, 0x00, 0x00, 0x02, 0x06, 0x01, 0x00, 0x04, 0x0b, 0x08, 0x00, 0x01, 0x00, 0x00, 0x00
        /*0020*/ 	.byte	0x00, 0x00, 0x00, 0x00


//--------------------- .nv.info._ZN3cub18CUB_300001_SM_10006detail11EmptyKernelIvEEvv --------------------------
	.section	.nv.info._ZN3cub18CUB_300001_SM_10006detail11EmptyKernelIvEEvv,"",@"SHT_CUDA_INFO"
	.sectionflags	@""
	.align	4


	//----- nvinfo : EIATTR_CUDA_API_VERSION
	.align		4
        /*0000*/ 	.byte	0x04, 0x37
        /*0002*/ 	.short	(.L_94 - .L_93)
.L_93:
        /*0004*/ 	.word	0x00000082


	//----- nvinfo : EIATTR_SPARSE_MMA_MASK
	.align		4
.L_94:
        /*0008*/ 	.byte	0x03, 0x50
        /*000a*/ 	.short	0x0000


	//----- nvinfo : EIATTR_MAXREG_COUNT
	.align		4
        /*000c*/ 	.byte	0x03, 0x1b
        /*000e*/ 	.short	0x00ff


	//----- nvinfo : EIATTR_MERCURY_ISA_VERSION
	.align		4
        /*0010*/ 	.byte	0x03, 0x5f
        /*0012*/ 	.short	0x0101


	//----- nvinfo : EIATTR_VRC_CTA_INIT_COUNT
	.align		4
        /*0014*/ 	.byte	0x02, 0x4a
	.zero		1
	.zero		1


	//----- nvinfo : EIATTR_EXIT_INSTR_OFFSETS
	.align		4
        /*0018*/ 	.byte	0x04, 0x1c
        /*001a*/ 	.short	(.L_96 - .L_95)


	//   ....[0]....
.L_95:
        /*001c*/ 	.word	0x00000010


	//----- nvinfo : EIATTR_SW_WAR
	.align		4
.L_96:
        /*0020*/ 	.byte	0x04, 0x36
        /*0022*/ 	.short	(.L_98 - .L_97)
.L_97:
        /*0024*/ 	.word	0x00000008
.L_98:


//--------------------- .nv.info._Z15init_pair_arrayPSt4pairIfiEPfi --------------------------
	.section	.nv.info._Z15init_pair_arrayPSt4pairIfiEPfi,"",@"SHT_CUDA_INFO"
	.sectionflags	@""
	.align	4


	//----- nvinfo : EIATTR_CUDA_API_VERSION
	.align		4
        /*0000*/ 	.byte	0x04, 0x37
        /*0002*/ 	.short	(.L_100 - .L_99)
.L_99:
        /*0004*/ 	.word	0x00000082


	//----- nvinfo : EIATTR_KPARAM_INFO
	.align		4
.L_100:
        /*0008*/ 	.byte	0x04, 0x17
        /*000a*/ 	.short	(.L_102 - .L_101)
.L_101:
        /*000c*/ 	.word	0x00000000
        /*0010*/ 	.short	0x0002
        /*0012*/ 	.short	0x0010
        /*0014*/ 	.byte	0x00, 0xf0, 0x11, 0x00


	//----- nvinfo : EIATTR_KPARAM_INFO
	.align		4
.L_102:
        /*0018*/ 	.byte	0x04, 0x17
        /*001a*/ 	.short	(.L_104 - .L_103)
.L_103:
        /*001c*/ 	.word	0x00000000
        /*0020*/ 	.short	0x0001
        /*0022*/ 	.short	0x0008
        /*0024*/ 	.byte	0x00, 0xf5, 0x21, 0x00


	//----- nvinfo : EIATTR_KPARAM_INFO
	.align		4
.L_104:
        /*0028*/ 	.byte	0x04, 0x17
        /*002a*/ 	.short	(.L_106 - .L_105)
.L_105:
        /*002c*/ 	.word	0x00000000
        /*0030*/ 	.short	0x0000
        /*0032*/ 	.short	0x0000
        /*0034*/ 	.byte	0x00, 0xf5, 0x21, 0x00


	//----- nvinfo : EIATTR_SPARSE_MMA_MASK
	.align		4
.L_106:
        /*0038*/ 	.byte	0x03, 0x50
        /*003a*/ 	.short	0x0000


	//----- nvinfo : EIATTR_MAXREG_COUNT
	.align		4
        /*003c*/ 	.byte	0x03, 0x1b
        /*003e*/ 	.short	0x00ff


	//----- nvinfo : EIATTR_MERCURY_ISA_VERSION
	.align		4
        /*0040*/ 	.byte	0x03, 0x5f
        /*0042*/ 	.short	0x0101


	//----- nvinfo : EIATTR_VRC_CTA_INIT_COUNT
	.align		4
        /*0044*/ 	.byte	0x02, 0x4a
	.zero		1
	.zero		1


	//----- nvinfo : EIATTR_EXIT_INSTR_OFFSETS
	.align		4
        /*0048*/ 	.byte	0x04, 0x1c
        /*004a*/ 	.short	(.L_108 - .L_107)


	//   ....[0]....
.L_107:
        /*004c*/ 	.word	0x00000070


	//   ....[1]....
        /*0050*/ 	.word	0x00000110


	//----- nvinfo : EIATTR_CBANK_PARAM_SIZE
	.align		4
.L_108:
        /*0054*/ 	.byte	0x03, 0x19
        /*0056*/ 	.short	0x0014


	//----- nvinfo : EIATTR_PARAM_CBANK
	.align		4
        /*0058*/ 	.byte	0x04, 0x0a
        /*005a*/ 	.short	(.L_110 - .L_109)
	.align		4
.L_109:
        /*005c*/ 	.word	index@(.nv.constant0._Z15init_pair_arrayPSt4pairIfiEPfi)
        /*0060*/ 	.short	0x0380
        /*0062*/ 	.short	0x0014


	//----- nvinfo : EIATTR_SW_WAR
	.align		4
.L_110:
        /*0064*/ 	.byte	0x04, 0x36
        /*0066*/ 	.short	(.L_112 - .L_111)
.L_111:
        /*0068*/ 	.word	0x00000008
.L_112:


//--------------------- .nv.info._Z9rank_diffPfS_i --------------------------
	.section	.nv.info._Z9rank_diffPfS_i,"",@"SHT_CUDA_INFO"
	.sectionflags	@""
	.align	4


	//----- nvinfo : EIATTR_CUDA_API_VERSION
	.align		4
        /*0000*/ 	.byte	0x04, 0x37
        /*0002*/ 	.short	(.L_114 - .L_113)
.L_113:
        /*0004*/ 	.word	0x00000082


	//----- nvinfo : EIATTR_KPARAM_INFO
	.align		4
.L_114:
        /*0008*/ 	.byte	0x04, 0x17
        /*000a*/ 	.short	(.L_116 - .L_115)
.L_115:
        /*000c*/ 	.word	0x00000000
        /*0010*/ 	.short	0x0002
        /*0012*/ 	.short	0x0010
        /*0014*/ 	.byte	0x00, 0xf0, 0x11, 0x00


	//----- nvinfo : EIATTR_KPARAM_INFO
	.align		4
.L_116:
        /*0018*/ 	.byte	0x04, 0x17
        /*001a*/ 	.short	(.L_118 - .L_117)
.L_117:
        /*001c*/ 	.word	0x00000000
        /*0020*/ 	.short	0x0001
        /*0022*/ 	.short	0x0008
        /*0024*/ 	.byte	0x00, 0xf5, 0x21, 0x00


	//----- nvinfo : EIATTR_KPARAM_INFO
	.align		4
.L_118:
        /*0028*/ 	.byte	0x04, 0x17
        /*002a*/ 	.short	(.L_120 - .L_119)
.L_119:
        /*002c*/ 	.word	0x00000000
        /*0030*/ 	.short	0x0000
        /*0032*/ 	.short	0x0000
        /*0034*/ 	.byte	0x00, 0xf5, 0x21, 0x00


	//----- nvinfo : EIATTR_SPARSE_MMA_MASK
	.align		4
.L_120:
        /*0038*/ 	.byte	0x03, 0x50
        /*003a*/ 	.short	0x0000


	//----- nvinfo : EIATTR_MAXREG_COUNT
	.align		4
        /*003c*/ 	.byte	0x03, 0x1b
        /*003e*/ 	.short	0x00ff


	//----- nvinfo : EIATTR_MERCURY_ISA_VERSION
	.align		4
        /*0040*/ 	.byte	0x03, 0x5f
        /*0042*/ 	.short	0x0101


	//----- nvinfo : EIATTR_VRC_CTA_INIT_COUNT
	.align		4
        /*0044*/ 	.byte	0x02, 0x4a
	.zero		1
	.zero		1


	//----- nvinfo : EIATTR_EXIT_INSTR_OFFSETS
	.align		4
        /*0048*/ 	.byte	0x04, 0x1c
        /*004a*/ 	.short	(.L_122 - .L_121)


	//   ....[0]....
.L_121:
        /*004c*/ 	.word	0x00000070


	//   ....[1]....
        /*0050*/ 	.word	0x00000120


	//----- nvinfo : EIATTR_CBANK_PARAM_SIZE
	.align		4
.L_122:
        /*0054*/ 	.byte	0x03, 0x19
        /*0056*/ 	.short	0x0014


	//----- nvinfo : EIATTR_PARAM_CBANK
	.align		4
        /*0058*/ 	.byte	0x04, 0x0a
        /*005a*/ 	.short	(.L_124 - .L_123)
	.align		4
.L_123:
        /*005c*/ 	.word	index@(.nv.constant0._Z9rank_diffPfS_i)
        /*0060*/ 	.short	0x0380
        /*0062*/ 	.short	0x0014


	//----- nvinfo : EIATTR_SW_WAR
	.align		4
.L_124:
        /*0064*/ 	.byte	0x04, 0x36
        /*0066*/ 	.short	(.L_126 - .L_125)
.L_125:
        /*0068*/ 	.word	0x00000008
.L_126:


//--------------------- .nv.info._Z6matmulPfS_S_i --------------------------
	.section	.nv.info._Z6matmulPfS_S_i,"",@"SHT_CUDA_INFO"
	.sectionflags	@""
	.align	4


	//----- nvinfo : EIATTR_CUDA_API_VERSION
	.align		4
        /*0000*/ 	.byte	0x04, 0x37
        /*0002*/ 	.short	(.L_128 - .L_127)
.L_127:
        /*0004*/ 	.word	0x00000082


	//----- nvinfo : EIATTR_KPARAM_INFO
	.align		4
.L_128:
        /*0008*/ 	.byte	0x04, 0x17
        /*000a*/ 	.short	(.L_130 - .L_129)
.L_129:
        /*000c*/ 	.word	0x00000000
        /*0010*/ 	.short	0x0003
        /*0012*/ 	.short	0x0018
        /*0014*/ 	.byte	0x00, 0xf0, 0x11, 0x00


	//----- nvinfo : EIATTR_KPARAM_INFO
	.align		4
.L_130:
        /*0018*/ 	.byte	0x04, 0x17
        /*001a*/ 	.short	(.L_132 - .L_131)
.L_131:
        /*001c*/ 	.word	0x00000000
        /*0020*/ 	.short	0x0002
        /*0022*/ 	.short	0x0010
        /*0024*/ 	.byte	0x00, 0xf5, 0x21, 0x00


	//----- nvinfo : EIATTR_KPARAM_INFO
	.align		4
.L_132:
        /*0028*/ 	.byte	0x04, 0x17
        /*002a*/ 	.short	(.L_134 - .L_133)
.L_133:
        /*002c*/ 	.word	0x00000000
        /*0030*/ 	.short	0x0001
        /*0032*/ 	.short	0x0008
        /*0034*/ 	.byte	0x00, 0xf5, 0x21, 0x00


	//----- nvinfo : EIATTR_KPARAM_INFO
	.align		4
.L_134:
        /*0038*/ 	.byte	0x04, 0x17
        /*003a*/ 	.short	(.L_136 - .L_135)
.L_135:
        /*003c*/ 	.word	0x00000000
        /*0040*/ 	.short	0x0000
        /*0042*/ 	.short	0x0000
        /*0044*/ 	.byte	0x00, 0xf5, 0x21, 0x00


	//----- nvinfo : EIATTR_SPARSE_MMA_MASK
	.align		4
.L_136:
        /*0048*/ 	.byte	0x03, 0x50
        /*004a*/ 	.short	0x0000


	//----- nvinfo : EIATTR_MAXREG_COUNT
	.align		4
        /*004c*/ 	.byte	0x03, 0x1b
        /*004e*/ 	.short	0x00ff


	//----- nvinfo : EIATTR_MERCURY_ISA_VERSION
	.align		4
        /*0050*/ 	.byte	0x03, 0x5f
        /*0052*/ 	.short	0x0101


	//----- nvinfo : EIATTR_VRC_CTA_INIT_COUNT
	.align		4
        /*0054*/ 	.byte	0x02, 0x4a
	.zero		1
	.zero		1


	//----- nvinfo : EIATTR_EXIT_INSTR_OFFSETS
	.align		4
        /*0058*/ 	.byte	0x04, 0x1c
        /*005a*/ 	.short	(.L_138 - .L_137)


	//   ....[0]....
.L_137:
        /*005c*/ 	.word	0x00000070


	//   ....[1]....
        /*0060*/ 	.word	0x00000a90


	//----- nvinfo : EIATTR_CBANK_PARAM_SIZE
	.align		4
.L_138:
        /*0064*/ 	.byte	0x03, 0x19
        /*0066*/ 	.short	0x001c


	//----- nvinfo : EIATTR_PARAM_CBANK
	.align		4
        /*0068*/ 	.byte	0x04, 0x0a
        /*006a*/ 	.short	(.L_140 - .L_139)
	.align		4
.L_139:
        /*006c*/ 	.word	index@(.nv.constant0._Z6matmulPfS_S_i)
        /*0070*/ 	.short	0x0380
        /*0072*/ 	.short	0x001c


	//----- nvinfo : EIATTR_SW_WAR
	.align		4
.L_140:
        /*0074*/ 	.byte	0x04, 0x36
        /*0076*/ 	.short	(.L_142 - .L_141)
.L_141:
        /*0078*/ 	.word	0x00000008
.L_142:


//--------------------- .nv.info._Z10store_rankPfS_i --------------------------
	.section	.nv.info._Z10store_rankPfS_i,"",@"SHT_CUDA_INFO"
	.sectionflags	@""
	.align	4


	//----- nvinfo : EIATTR_CUDA_API_VERSION
	.align		4
        /*0000*/ 	.byte	0x04, 0x37
        /*0002*/ 	.short	(.L_144 - .L_143)
.L_143:
        /*0004*/ 	.word	0x00000082


	//----- nvinfo : EIATTR_KPARAM_INFO
	.align		4
.L_144:
        /*0008*/ 	.byte	0x04, 0x17
        /*000a*/ 	.short	(.L_146 - .L_145)
.L_145:
        /*000c*/ 	.word	0x00000000
        /*0010*/ 	.short	0x0002
        /*0012*/ 	.short	0x0010
        /*0014*/ 	.byte	0x00, 0xf0, 0x11, 0x00


	//----- nvinfo : EIATTR_KPARAM_INFO
	.align		4
.L_146:
        /*0018*/ 	.byte	0x04, 0x17
        /*001a*/ 	.short	(.L_148 - .L_147)
.L_147:
        /*001c*/ 	.word	0x00000000
        /*0020*/ 	.short	0x0001
        /*0022*/ 	.short	0x0008
        /*0024*/ 	.byte	0x00, 0xf5, 0x21, 0x00


	//----- nvinfo : EIATTR_KPARAM_INFO
	.align		4
.L_148:
        /*0028*/ 	.byte	0x04, 0x17
        /*002a*/ 	.short	(.L_150 - .L_149)
.L_149:
        /*002c*/ 	.word	0x00000000
        /*0030*/ 	.short	0x0000
        /*0032*/ 	.short	0x0000
        /*0034*/ 	.byte	0x00, 0xf5, 0x21, 0x00


	//----- nvinfo : EIATTR_SPARSE_MMA_MASK
	.align		4
.L_150:
        /*0038*/ 	.byte	0x03, 0x50
        /*003a*/ 	.short	0x0000


	//----- nvinfo : EIATTR_MAXREG_COUNT
	.align		4
        /*003c*/ 	.byte	0x03, 0x1b
        /*003e*/ 	.short	0x00ff


	//----- nvinfo : EIATTR_MERCURY_ISA_VERSION
	.align		4
        /*0040*/ 	.byte	0x03, 0x5f
        /*0042*/ 	.short	0x0101


	//----- nvinfo : EIATTR_VRC_CTA_INIT_COUNT
	.align		4
        /*0044*/ 	.byte	0x02, 0x4a
	.zero		1
	.zero		1


	//----- nvinfo : EIATTR_EXIT_INSTR_OFFSETS
	.align		4
        /*0048*/ 	.byte	0x04, 0x1c
        /*004a*/ 	.short	(.L_152 - .L_151)


	//   ....[0]....
.L_151:
        /*004c*/ 	.word	0x00000070


	//   ....[1]....
        /*0050*/ 	.word	0x000000f0


	//----- nvinfo : EIATTR_CBANK_PARAM_SIZE
	.align		4
.L_152:
        /*0054*/ 	.byte	0x03, 0x19
        /*0056*/ 	.short	0x0014


	//----- nvinfo : EIATTR_PARAM_CBANK
	.align		4
        /*0058*/ 	.byte	0x04, 0x0a
        /*005a*/ 	.short	(.L_154 - .L_153)
	.align		4
.L_153:
        /*005c*/ 	.word	index@(.nv.constant0._Z10store_rankPfS_i)
        /*0060*/ 	.short	0x0380
        /*0062*/ 	.short	0x0014


	//----- nvinfo : EIATTR_SW_WAR
	.align		4
.L_154:
        /*0064*/ 	.byte	0x04, 0x36
        /*0066*/ 	.short	(.L_156 - .L_155)
.L_155:
        /*0068*/ 	.word	0x00000008
.L_156:


//--------------------- .nv.info._Z15initialize_rankPfi --------------------------
	.section	.nv.info._Z15initialize_rankPfi,"",@"SHT_CUDA_INFO"
	.sectionflags	@""
	.align	4


	//----- nvinfo : EIATTR_CUDA_API_VERSION
	.align		4
        /*0000*/ 	.byte	0x04, 0x37
        /*0002*/ 	.short	(.L_158 - .L_157)
.L_157:
        /*0004*/ 	.word	0x00000082


	//----- nvinfo : EIATTR_KPARAM_INFO
	.align		4
.L_158:
        /*0008*/ 	.byte	0x04, 0x17
        /*000a*/ 	.short	(.L_160 - .L_159)
.L_159:
        /*000c*/ 	.word	0x00000000
        /*0010*/ 	.short	0x0001
        /*0012*/ 	.short	0x0008
        /*0014*/ 	.byte	0x00, 0xf0, 0x11, 0x00


	//----- nvinfo : EIATTR_KPARAM_INFO
	.align		4
.L_160:
        /*0018*/ 	.byte	0x04, 0x17
        /*001a*/ 	.short	(.L_162 - .L_161)
.L_161:
        /*001c*/ 	.word	0x00000000
        /*0020*/ 	.short	0x0000
        /*0022*/ 	.short	0x0000
        /*0024*/ 	.byte	0x00, 0xf5, 0x21, 0x00


	//----- nvinfo : EIATTR_SPARSE_MMA_MASK
	.align		4
.L_162:
        /*0028*/ 	.byte	0x03, 0x50
        /*002a*/ 	.short	0x0000


	//----- nvinfo : EIATTR_MAXREG_COUNT
	.align		4
        /*002c*/ 	.byte	0x03, 0x1b
        /*002e*/ 	.short	0x00ff


	//----- nvinfo : EIATTR_MERCURY_ISA_VERSION
	.align		4
        /*0030*/ 	.byte	0x03, 0x5f
        /*0032*/ 	.short	0x0101


	//----- nvinfo : EIATTR_VRC_CTA_INIT_COUNT
	.align		4
        /*0034*/ 	.byte	0x02, 0x4a
	.zero		1
	.zero		1


	//----- nvinfo : EIATTR_EXIT_INSTR_OFFSETS
	.align		4
        /*0038*/ 	.byte	0x04, 0x1c
        /*003a*/ 	.short	(.L_164 - .L_163)


	//   ....[0]....
.L_163:
        /*003c*/ 	.word	0x00000070


	//   ....[1]....
        /*0040*/ 	.word	0x00000190


	//----- nvinfo : EIATTR_CRS_STACK_SIZE
	.align		4
.L_164:
        /*0044*/ 	.byte	0x04, 0x1e
        /*0046*/ 	.short	(.L_166 - .L_165)
.L_165:
        /*0048*/ 	.word	0x00000000


	//----- nvinfo : EIATTR_CBANK_PARAM_SIZE
	.align		4
.L_166:
        /*004c*/ 	.byte	0x03, 0x19
        /*004e*/ 	.short	0x000c


	//----- nvinfo : EIATTR_PARAM_CBANK
	.align		4
        /*0050*/ 	.byte	0x04, 0x0a
        /*0052*/ 	.short	(.L_168 - .L_167)
	.align		4
.L_167:
        /*0054*/ 	.word	index@(.nv.constant0._Z15initialize_rankPfi)
        /*0058*/ 	.short	0x0380
        /*005a*/ 	.short	0x000c


	//----- nvinfo : EIATTR_SW_WAR
	.align		4
.L_168:
        /*005c*/ 	.byte	0x04, 0x36
        /*005e*/ 	.short	(.L_170 - .L_169)
.L_169:
        /*0060*/ 	.word	0x00000008
.L_170:


//--------------------- .nv.info._Z17manage_adj_matrixPfi --------------------------
	.section	.nv.info._Z17manage_adj_matrixPfi,"",@"SHT_CUDA_INFO"
	.sectionflags	@""
	.align	4


	//----- nvinfo : EIATTR_CUDA_API_VERSION
	.align		4
        /*0000*/ 	.byte	0x04, 0x37
        /*0002*/ 	.short	(.L_172 - .L_171)
.L_171:
        /*0004*/ 	.word	0x00000082


	//----- nvinfo : EIATTR_KPARAM_INFO
	.align		4
.L_172:
        /*0008*/ 	.byte	0x04, 0x17
        /*000a*/ 	.short	(.L_174 - .L_173)
.L_173:
        /*000c*/ 	.word	0x00000000
        /*0010*/ 	.short	0x0001
        /*0012*/ 	.short	0x0008
        /*0014*/ 	.byte	0x00, 0xf0, 0x11, 0x00


	//----- nvinfo : EIATTR_KPARAM_INFO
	.align		4
.L_174:
        /*0018*/ 	.byte	0x04, 0x17
        /*001a*/ 	.short	(.L_176 - .L_175)
.L_175:
        /*001c*/ 	.word	0x00000000
        /*0020*/ 	.short	0x0000
        /*0022*/ 	.short	0x0000
        /*0024*/ 	.byte	0x00, 0xf5, 0x21, 0x00


	//----- nvinfo : EIATTR_SPARSE_MMA_MASK
	.align		4
.L_176:
        /*0028*/ 	.byte	0x03, 0x50
        /*002a*/ 	.short	0x0000


	//----- nvinfo : EIATTR_MAXREG_COUNT
	.align		4
        /*002c*/ 	.byte	0x03, 0x1b
        /*002e*/ 	.short	0x00ff


	//----- nvinfo : EIATTR_MERCURY_ISA_VERSION
	.align		4
        /*0030*/ 	.byte	0x03, 0x5f
        /*0032*/ 	.short	0x0101


	//----- nvinfo : EIATTR_VRC_CTA_INIT_COUNT
	.align		4
        /*0034*/ 	.byte	0x02, 0x4a
	.zero		1
	.zero		1


	//----- nvinfo : EIATTR_EXIT_INSTR_OFFSETS
	.align		4
        /*0038*/ 	.byte	0x04, 0x1c
        /*003a*/ 	.short	(.L_178 - .L_177)


	//   ....[0]....
.L_177:
        /*003c*/ 	.word	0x00000090


	//   ....[1]....
        /*0040*/ 	.word	0x000008f0


	//   ....[2]....
        /*0044*/ 	.word	0x00001740


	//   ....[3]....
        /*0048*/ 	.word	0x00001eb0


	//   ....[4]....
        /*004c*/ 	.word	0x000022b0


	//   ....[5]....
        /*0050*/ 	.word	0x00002310


	//   ....[6]....
        /*0054*/ 	.word	0x00002440


	//----- nvinfo : EIATTR_CRS_STACK_SIZE
	.align		4
.L_178:
        /*0058*/ 	.byte	0x04, 0x1e
        /*005a*/ 	.short	(.L_180 - .L_179)
.L_179:
        /*005c*/ 	.word	0x00000000


	//----- nvinfo : EIATTR_CBANK_PARAM_SIZE
	.align		4
.L_180:
        /*0060*/ 	.byte	0x03, 0x19
        /*0062*/ 	.short	0x000c


	//----- nvinfo : EIATTR_PARAM_CBANK
	.align		4
        /*0064*/ 	.byte	0x04, 0x0a
        /*0066*/ 	.short	(.L_182 - .L_181)
	.align		4
.L_181:
        /*0068*/ 	.word	index@(.nv.constant0._Z17manage_adj_matrixPfi)
        /*006c*/ 	.short	0x0380
        /*006e*/ 	.short	0x000c


	//----- nvinfo : EIATTR_SW_WAR
	.align		4
.L_182:
        /*0070*/ 	.byte	0x04, 0x36
        /*0072*/ 	.short	(.L_184 - .L_183)
.L_183:
        /*0074*/ 	.word	0x00000008
.L_184:


//--------------------- .nv.callgraph             --------------------------
	.section	.nv.callgraph,"",@"SHT_CUDA_CALLGRAPH"
	.align	4
	.sectionentsize	8
	.align		4
        /*0000*/ 	.word	0x00000000
	.align		4
        /*0004*/ 	.word	0xffffffff
	.align		4
        /*0008*/ 	.word	0x00000000
	.align		4
        /*000c*/ 	.word	0xfffffffe
	.align		4
        /*0010*/ 	.word	0x00000000
	.align		4
        /*0014*/ 	.word	0xfffffffd
	.align		4
        /*0018*/ 	.word	0x00000000
	.align		4
        /*001c*/ 	.word	0xfffffffc


//--------------------- .nv.constant4             --------------------------
	.section	.nv.constant4,"a",@progbits
	.align	8
	.align		8
.nv.constant4:
        /*0000*/ 	.dword	_ZN29_INTERNAL_27def6b8_4_k_cu_TPB4cuda3std3__45__cpo5beginE
	.align		8
        /*0008*/ 	.dword	_ZN29_INTERNAL_27def6b8_4_k_cu_TPB4cuda3std3__45__cpo3endE
	.align		8
        /*0010*/ 	.dword	_ZN29_INTERNAL_27def6b8_4_k_cu_TPB4cuda3std3__45__cpo6cbeginE
	.align		8
        /*0018*/ 	.dword	_ZN29_INTERNAL_27def6b8_4_k_cu_TPB4cuda3std3__45__cpo4cendE
	.align		8
        /*0020*/ 	.dword	_ZN29_INTERNAL_27def6b8_4_k_cu_TPB4cuda3std3__45__cpo6rbeginE
	.align		8
        /*0028*/ 	.dword	_ZN29_INTERNAL_27def6b8_4_k_cu_TPB4cuda3std3__45__cpo4rendE
	.align		8
        /*0030*/ 	.dword	_ZN29_INTERNAL_27def6b8_4_k_cu_TPB4cuda3std3__45__cpo7crbeginE
	.align		8
        /*0038*/ 	.dword	_ZN29_INTERNAL_27def6b8_4_k_cu_TPB4cuda3std3__45__cpo5crendE
	.align		8
        /*0040*/ 	.dword	_ZN29_INTERNAL_27def6b8_4_k_cu_TPB4cuda3std3__431_GLOBAL__N__27def6b8_4_k_cu_TPB6ignoreE
	.align		8
        /*0048*/ 	.dword	_ZN29_INTERNAL_27def6b8_4_k_cu_TPB4cuda3std3__419piecewise_constructE
	.align		8
        /*0050*/ 	.dword	_ZN29_INTERNAL_27def6b8_4_k_cu_TPB4cuda3std3__48in_placeE
	.align		8
        /*0058*/ 	.dword	_ZN29_INTERNAL_27def6b8_4_k_cu_TPB4cuda3std3__420unreachable_sentinelE
	.align		8
        /*0060*/ 	.dword	_ZN29_INTERNAL_27def6b8_4_k_cu_TPB4cuda3std3__47nulloptE
	.align		8
        /*0068*/ 	.dword	_ZN29_INTERNAL_27def6b8_4_k_cu_TPB4cuda3std3__48unexpectE
	.align		8
        /*0070*/ 	.dword	_ZN29_INTERNAL_27def6b8_4_k_cu_TPB4cuda3std6ranges3__45__cpo4swapE
	.align		8
        /*0078*/ 	.dword	_ZN29_INTERNAL_27def6b8_4_k_cu_TPB4cuda3std6ranges3__45__cpo9iter_moveE
	.align		8
        /*0080*/ 	.dword	_ZN29_INTERNAL_27def6b8_4_k_cu_TPB4cuda3std6ranges3__45__cpo5beginE
	.align		8
        /*0088*/ 	.dword	_ZN29_INTERNAL_27def6b8_4_k_cu_TPB4cuda3std6ranges3__45__cpo3endE
	.align		8
        /*0090*/ 	.dword	_ZN29_INTERNAL_27def6b8_4_k_cu_TPB4cuda3std6ranges3__45__cpo6cbeginE
	.align		8
        /*0098*/ 	.dword	_ZN29_INTERNAL_27def6b8_4_k_cu_TPB4cuda3std6ranges3__45__cpo4cendE
	.align		8
        /*00a0*/ 	.dword	_ZN29_INTERNAL_27def6b8_4_k_cu_TPB4cuda3std6ranges3__45__cpo7advanceE
	.align		8
        /*00a8*/ 	.dword	_ZN29_INTERNAL_27def6b8_4_k_cu_TPB4cuda3std6ranges3__45__cpo9iter_swapE
	.align		8
        /*00b0*/ 	.dword	_ZN29_INTERNAL_27def6b8_4_k_cu_TPB4cuda3std6ranges3__45__cpo4nextE
	.align		8
        /*00b8*/ 	.dword	_ZN29_INTERNAL_27def6b8_4_k_cu_TPB4cuda3std6ranges3__45__cpo4prevE
	.align		8
        /*00c0*/ 	.dword	_ZN29_INTERNAL_27def6b8_4_k_cu_TPB4cuda3std6ranges3__45__cpo4dataE
	.align		8
        /*00c8*/ 	.dword	_ZN29_INTERNAL_27def6b8_4_k_cu_TPB4cuda3std6ranges3__45__cpo5cdataE
	.align		8
        /*00d0*/ 	.dword	_ZN29_INTERNAL_27def6b8_4_k_cu_TPB4cuda3std6ranges3__45__cpo4sizeE
	.align		8
        /*00d8*/ 	.dword	_ZN29_INTERNAL_27def6b8_4_k_cu_TPB4cuda3std6ranges3__45__cpo5ssizeE
	.align		8
        /*00e0*/ 	.dword	_ZN29_INTERNAL_27def6b8_4_k_cu_TPB4cuda3std6ranges3__45__cpo8distanceE
	.align		8
        /*00e8*/ 	.dword	_ZN29_INTERNAL_27def6b8_4_k_cu_TPB6thrust24THRUST_300001_SM_1000_NS8cuda_cub3parE
	.align		8
        /*00f0*/ 	.dword	_ZN29_INTERNAL_27def6b8_4_k_cu_TPB6thrust24THRUST_300001_SM_1000_NS8cuda_cub10par_nosyncE
	.align		8
        /*00f8*/ 	.dword	_ZN29_INTERNAL_27def6b8_4_k_cu_TPB6thrust24THRUST_300001_SM_1000_NS6system6detail10sequential3seqE
	.align		8
        /*0100*/ 	.dword	_ZN29_INTERNAL_27def6b8_4_k_cu_TPB6thrust24THRUST_300001_SM_1000_NS6system3cpp3parE
	.align		8
        /*0108*/ 	.dword	_ZN29_INTERNAL_27def6b8_4_k_cu_TPB6thrust24THRUST_300001_SM_1000_NS12placeholders2_1E
	.align		8
        /*0110*/ 	.dword	_ZN29_INTERNAL_27def6b8_4_k_cu_TPB6thrust24THRUST_300001_SM_1000_NS12placeholders2_2E
	.align		8
        /*0118*/ 	.dword	_ZN29_INTERNAL_27def6b8_4_k_cu_TPB6thrust24THRUST_300001_SM_1000_NS12placeholders2_3E
	.align		8
        /*0120*/ 	.dword	_ZN29_INTERNAL_27def6b8_4_k_cu_TPB6thrust24THRUST_300001_SM_1000_NS12placeholders2_4E
	.align		8
        /*0128*/ 	.dword	_ZN29_INTERNAL_27def6b8_4_k_cu_TPB6thrust24THRUST_300001_SM_1000_NS12placeholders2_5E
	.align		8
        /*0130*/ 	.dword	_ZN29_INTERNAL_27def6b8_4_k_cu_TPB6thrust24THRUST_300001_SM_1000_NS12placeholders2_6E
	.align		8
        /*0138*/ 	.dword	_ZN29_INTERNAL_27def6b8_4_k_cu_TPB6thrust24THRUST_300001_SM_1000_NS12placeholders2_7E
	.align		8
        /*0140*/ 	.dword	_ZN29_INTERNAL_27def6b8_4_k_cu_TPB6thrust24THRUST_300001_SM_1000_NS12placeholders2_8E
	.align		8
        /*0148*/ 	.dword	_ZN29_INTERNAL_27def6b8_4_k_cu_TPB6thrust24THRUST_300001_SM_1000_NS12placeholders2_9E
	.align		8
        /*0150*/ 	.dword	_ZN29_INTERNAL_27def6b8_4_k_cu_TPB6thrust24THRUST_300001_SM_1000_NS12placeholders3_10E
	.align		8
        /*0158*/ 	.dword	_ZN29_INTERNAL_27def6b8_4_k_cu_TPB6thrust24THRUST_300001_SM_1000_NS3seqE
	.align		8
        /*0160*/ 	.dword	_ZN29_INTERNAL_27def6b8_4_k_cu_TPB6thrust24THRUST_300001_SM_1000_NS6deviceE


//--------------------- .text._ZN3cub18CUB_300001_SM_10006detail11EmptyKernelIvEEvv --------------------------
	.section	.text._ZN3cub18CUB_300001_SM_10006detail11EmptyKernelIvEEvv,"ax",@progbits
	.align	128
        .global         _ZN3cub18CUB_300001_SM_10006detail11EmptyKernelIvEEvv
        .type           _ZN3cub18CUB_300001_SM_10006detail11EmptyKernelIvEEvv,@function
        .size           _ZN3cub18CUB_300001_SM_10006detail11EmptyKernelIvEEvv,(.L_x_106 - _ZN3cub18CUB_300001_SM_10006detail11EmptyKernelIvEEvv)
        .other          _ZN3cub18CUB_300001_SM_10006detail11EmptyKernelIvEEvv,@"STO_CUDA_ENTRY STV_DEFAULT"
_ZN3cub18CUB_300001_SM_10006detail11EmptyKernelIvEEvv:
.text._ZN3cub18CUB_300001_SM_10006detail11EmptyKernelIvEEvv:
[----:B------:R-:W-:Y:S01]  /*0000*/  LDC R1, c[0x0][0x37c] ;  /* 0x0000df00ff017b82 */ /* 0x000fe20000000800 */
[----:B------:R-:W-:Y:S05]  /*0010*/  EXIT ;  /* 0x000000000000794d */ /* 0x000fea0003800000 */
.L_x_0:
[----:B------:R-:W-:-:S00]  /*0020*/  BRA `(.L_x_0) ;  /* 0xfffffffc00fc7947 */ /* 0x000fc0000383ffff */
[----:B------:R-:W-:-:S00]  /*0030*/  NOP ;  /* 0x0000000000007918 */ /* 0x000fc00000000000 */
        /* <DEDUP_REMOVED lines=12> */
.L_x_106:


//--------------------- .text._Z15init_pair_arrayPSt4pairIfiEPfi --------------------------
	.section	.text._Z15init_pair_arrayPSt4pairIfiEPfi,"ax",@progbits
	.align	128
        .global         _Z15init_pair_arrayPSt4pairIfiEPfi
        .type           _Z15init_pair_arrayPSt4pairIfiEPfi,@function
        .size           _Z15init_pair_arrayPSt4pairIfiEPfi,(.L_x_107 - _Z15init_pair_arrayPSt4pairIfiEPfi)
        .other          _Z15init_pair_arrayPSt4pairIfiEPfi,@"STO_CUDA_ENTRY STV_DEFAULT"
_Z15init_pair_arrayPSt4pairIfiEPfi:
.text._Z15init_pair_arrayPSt4pairIfiEPfi:
[----:B------:R-:W-:Y:S01]  /*0000*/  LDC R1, c[0x0][0x37c] ;  /* 0x0000df00ff017b82 */ /* 0x000fe20000000800 */
[----:B------:R-:W0:Y:S07]  /*0010*/  S2R R0, SR_TID.X ;  /* 0x0000000000007919 */ /* 0x000e2e0000002100 */
[----:B------:R-:W0:Y:S01]  /*0020*/  S2UR UR4, SR_CTAID.X ;  /* 0x00000000000479c3 */ /* 0x000e220000002500 */
[----:B------:R-:W1:Y:S07]  /*0030*/  LDCU UR5, c[0x0][0x390] ;  /* 0x00007200ff0577ac */ /* 0x000e6e0008000800 */
[----:B------:R-:W0:Y:S02]  /*0040*/  LDC R7, c[0x0][0x360] ;  /* 0x0000d800ff077b82 */ /* 0x000e240000000800 */
[----:B0-----:R-:W-:-:S05]  /*0050*/  IMAD R7, R7, UR4, R0 ;  /* 0x0000000407077c24 */ /* 0x001fca000f8e0200 */
[----:B-1----:R-:W-:-:S13]  /*0060*/  ISETP.GE.AND P0, PT, R7, UR5, PT ;  /* 0x0000000507007c0c */ /* 0x002fda000bf06270 */
[----:B------:R-:W-:Y:S05]  /*0070*/  @P0 EXIT ;  /* 0x000000000000094d */ /* 0x000fea0003800000 */
[----:B------:R-:W0:Y:S01]  /*0080*/  LDC.64 R2, c[0x0][0x388] ;  /* 0x0000e200ff027b82 */ /* 0x000e220000000a00 */
[----:B------:R-:W1:Y:S07]  /*0090*/  LDCU.64 UR4, c[0x0][0x358] ;  /* 0x00006b00ff0477ac */ /* 0x000e6e0008000a00 */
[----:B------:R-:W2:Y:S01]  /*00a0*/  LDC.64 R4, c[0x0][0x380] ;  /* 0x0000e000ff047b82 */ /* 0x000ea20000000a00 */
[----:B0-----:R-:W-:-:S06]  /*00b0*/  IMAD.WIDE R2, R7, 0x4, R2 ;  /* 0x0000000407027825 */ /* 0x001fcc00078e0202 */
[----:B-1----:R-:W3:Y:S01]  /*00c0*/  LDG.E R3, desc[UR4][R2.64] ;  /* 0x0000000402037981 */ /* 0x002ee2000c1e1900 */
[C---:B--2---:R-:W-:Y:S01]  /*00d0*/  IMAD.WIDE R4, R7.reuse, 0x8, R4 ;  /* 0x0000000807047825 */ /* 0x044fe200078e0204 */
[----:B------:R-:W-:-:S05]  /*00e0*/  IADD3 R7, PT, PT, R7, 0x1, RZ ;  /* 0x0000000107077810 */ /* 0x000fca0007ffe0ff */
[----:B------:R-:W-:Y:S04]  /*00f0*/  STG.E desc[UR4][R4.64+0x4], R7 ;  /* 0x0000040704007986 */ /* 0x000fe8000c101904 */
[----:B---3--:R-:W-:Y:S01]  /*0100*/  STG.E desc[UR4][R4.64], R3 ;  /* 0x0000000304007986 */ /* 0x008fe2000c101904 */
[----:B------:R-:W-:Y:S05]  /*0110*/  EXIT ;  /* 0x000000000000794d */ /* 0x000fea0003800000 */
.L_x_1:
        /* <DEDUP_REMOVED lines=14> */
.L_x_107:


//--------------------- .text._Z9rank_diffPfS_i   --------------------------
	.section	.text._Z9rank_diffPfS_i,"ax",@progbits
	.align	128
        .global         _Z9rank_diffPfS_i
        .type           _Z9rank_diffPfS_i,@function
        .size           _Z9rank_diffPfS_i,(.L_x_108 - _Z9rank_diffPfS_i)
        .other          _Z9rank_diffPfS_i,@"STO_CUDA_ENTRY STV_DEFAULT"
_Z9rank_diffPfS_i:
.text._Z9rank_diffPfS_i:
        /* <DEDUP_REMOVED lines=13> */
[----:B--2---:R-:W-:-:S05]  /*00d0*/  IMAD.WIDE R2, R7, 0x4, R2 ;  /* 0x0000000407027825 */ /* 0x004fca00078e0202 */
[----:B------:R-:W3:Y:S02]  /*00e0*/  LDG.E R0, desc[UR4][R2.64] ;  /* 0x0000000402007981 */ /* 0x000ee4000c1e1900 */
[----:B---3--:R-:W-:-:S04]  /*00f0*/  FADD R0, R0, -R5 ;  /* 0x8000000500007221 */ /* 0x008fc80000000000 */
[----:B------:R-:W-:-:S05]  /*0100*/  FADD R7, |R0|, -RZ ;  /* 0x800000ff00077221 */ /* 0x000fca0000000200 */
[----:B------:R-:W-:Y:S01]  /*0110*/  STG.E desc[UR4][R2.64], R7 ;  /* 0x0000000702007986 */ /* 0x000fe2000c101904 */
[----:B------:R-:W-:Y:S05]  /*0120*/  EXIT ;  /* 0x000000000000794d */ /* 0x000fea0003800000 */
.L_x_2:
        /* <DEDUP_REMOVED lines=13> */
.L_x_108:


//--------------------- .text._Z6matmulPfS_S_i    --------------------------
	.section	.text._Z6matmulPfS_S_i,"ax",@progbits
	.align	128
        .global         _Z6matmulPfS_S_i
        .type           _Z6matmulPfS_S_i,@function
        .size           _Z6matmulPfS_S_i,(.L_x_109 - _Z6matmulPfS_S_i)
        .other          _Z6matmulPfS_S_i,@"STO_CUDA_ENTRY STV_DEFAULT"
_Z6matmulPfS_S_i:
.text._Z6matmulPfS_S_i:
        /* <DEDUP_REMOVED lines=8> */
[----:B------:R-:W-:Y:S01]  /*0080*/  UISETP.GE.AND UP0, UPT, UR11, 0x1, UPT ;  /* 0x000000010b00788c */ /* 0x000fe2000bf06270 */
[----:B------:R-:W-:Y:S01]  /*0090*/  HFMA2 R15, -RZ, RZ, 0, 0 ;  /* 0x00000000ff0f7431 */ /* 0x000fe200000001ff */
[----:B------:R-:W0:Y:S07]  /*00a0*/  LDCU.64 UR12, c[0x0][0x358] ;  /* 0x00006b00ff0c77ac */ /* 0x000e2e0008000a00 */
[----:B------:R-:W-:Y:S05]  /*00b0*/  BRA.U !UP0, `(.L_x_3) ;  /* 0x0000000908687547 */ /* 0x000fea000b800000 */
[----:B------:R-:W-:Y:S02]  /*00c0*/  UISETP.GE.U32.AND UP1, UPT, UR11, 0x10, UPT ;  /* 0x000000100b00788c */ /* 0x000fe4000bf26070 */
[----:B------:R-:W-:Y:S01]  /*00d0*/  IMAD R7, R0, UR11, RZ ;  /* 0x0000000b00077c24 */ /* 0x000fe2000f8e02ff */
[----:B------:R-:W-:Y:S01]  /*00e0*/  ULOP3.LUT UR8, UR11, 0xf, URZ, 0xc0, !UPT ;  /* 0x0000000f0b087892 */ /* 0x000fe2000f8ec0ff */
[----:B------:R-:W-:Y:S02]  /*00f0*/  MOV R15, RZ ;  /* 0x000000ff000f7202 */ /* 0x000fe40000000f00 */
[----:B------:R-:W-:Y:S01]  /*0100*/  MOV R8, RZ ;  /* 0x000000ff00087202 */ /* 0x000fe20000000f00 */
[----:B------:R-:W-:Y:S02]  /*0110*/  UISETP.NE.AND UP0, UPT, UR8, URZ, UPT ;  /* 0x000000ff0800728c */ /* 0x000fe4000bf05270 */
[----:B------:R-:W-:Y:S09]  /*0120*/  BRA.U !UP1, `(.L_x_4) ;  /* 0x0000000509187547 */ /* 0x000ff2000b800000 */
[----:B------:R-:W1:Y:S01]  /*0130*/  LDCU.64 UR6, c[0x0][0x390] ;  /* 0x00007200ff0677ac */ /* 0x000e620008000a00 */
[----:B------:R-:W-:Y:S02]  /*0140*/  MOV R15, RZ ;  /* 0x000000ff000f7202 */ /* 0x000fe40000000f00 */
[----:B------:R-:W-:Y:S01]  /*0150*/  MOV R6, R7 ;  /* 0x0000000700067202 */ /* 0x000fe20000000f00 */
[----:B------:R-:W2:Y:S01]  /*0160*/  LDCU.64 UR4, c[0x0][0x380] ;  /* 0x00007000ff0477ac */ /* 0x000ea20008000a00 */
[----:B------:R-:W-:-:S04]  /*0170*/  ULOP3.LUT UR9, UR11, 0x7ffffff0, URZ, 0xc0, !UPT ;  /* 0x7ffffff00b097892 */ /* 0x000fc8000f8ec0ff */
[----:B------:R-:W-:Y:S02]  /*0180*/  UIADD3 UR10, UPT, UPT, -UR9, URZ, URZ ;  /* 0x000000ff090a7290 */ /* 0x000fe4000fffe1ff */
[----:B------:R-:W-:Y:S01]  /*0190*/  MOV R8, UR9 ;  /* 0x0000000900087c02 */ /* 0x000fe20008000f00 */
[----:B-1----:R-:W-:-:S04]  /*01a0*/  UIADD3 UR6, UP1, UPT, UR6, 0x20, URZ ;  /* 0x0000002006067890 */ /* 0x002fc8000ff3e0ff */
[----:B------:R-:W-:Y:S02]  /*01b0*/  UIADD3.X UR7, UPT, UPT, URZ, UR7, URZ, UP1, !UPT ;  /* 0x00000007ff077290 */ /* 0x000fe40008ffe4ff */
[----:B--2---:R-:W-:Y:S01]  /*01c0*/  UIADD3 UR4, UP2, UPT, UR4, 0x20, URZ ;  /* 0x0000002004047890 */ /* 0x004fe2000ff5e0ff */
[----:B------:R-:W-:-:S03]  /*01d0*/  MOV R2, UR6 ;  /* 0x0000000600027c02 */ /* 0x000fc60008000f00 */
[----:B------:R-:W-:Y:S01]  /*01e0*/  MOV R3, UR7 ;  /* 0x0000000700037c02 */ /* 0x000fe20008000f00 */
[----:B------:R-:W-:-:S12]  /*01f0*/  UIADD3.X UR5, UPT, UPT, URZ, UR5, URZ, UP2, !UPT ;  /* 0x00000005ff057290 */ /* 0x000fd800097fe4ff */
.L_x_5:
[----:B------:R-:W-:Y:S01]  /*0200*/  MOV R4, UR4 ;  /* 0x0000000400047c02 */ /* 0x000fe20008000f00 */
[----:B0-----:R-:W2:Y:S01]  /*0210*/  LDG.E R16, desc[UR12][R2.64+-0x20] ;  /* 0xffffe00c02107981 */ /* 0x001ea2000c1e1900 */
[----:B------:R-:W-:-:S03]  /*0220*/  MOV R5, UR5 ;  /* 0x0000000500057c02 */ /* 0x000fc60008000f00 */
[----:B------:R-:W3:Y:S01]  /*0230*/  LDG.E R18, desc[UR12][R2.64+-0x1c] ;  /* 0xffffe40c02127981 */ /* 0x000ee2000c1e1900 */
[----:B------:R-:W-:-:S03]  /*0240*/  IMAD.WIDE R4, R6, 0x4, R4 ;  /* 0x0000000406047825 */ /* 0x000fc600078e0204 */
[----:B------:R-:W4:Y:S04]  /*0250*/  LDG.E R19, desc[UR12][R2.64+-0x18] ;  /* 0xffffe80c02137981 */ /* 0x000f28000c1e1900 */
[----:B------:R-:W2:Y:S04]  /*0260*/  LDG.E R17, desc[UR12][R4.64+-0x20] ;  /* 0xffffe00c04117981 */ /* 0x000ea8000c1e1900 */
[----:B------:R-:W3:Y:S04]  /*0270*/  LDG.E R25, desc[UR12][R4.64+-0x1c] ;  /* 0xffffe40c04197981 */ /* 0x000ee8000c1e1900 */
[----:B------:R-:W4:Y:S04]  /*0280*/  LDG.E R20, desc[UR12][R4.64+-0x18] ;  /* 0xffffe80c04147981 */ /* 0x000f28000c1e1900 */
[----:B------:R-:W5:Y:S04]  /*0290*/  LDG.E R22, desc[UR12][R2.64+-0x14] ;  /* 0xffffec0c02167981 */ /* 0x000f68000c1e1900 */
        /* <DEDUP_REMOVED lines=8> */
[----:B------:R-:W5:Y:S01]  /*0320*/  LDG.E R14, desc[UR12][R4.64+-0x4] ;  /* 0xfffffc0c040e7981 */ /* 0x000f62000c1e1900 */
[----:B--2---:R-:W-:-:S03]  /*0330*/  FFMA R17, R16, R17, R15 ;  /* 0x0000001110117223 */ /* 0x004fc6000000000f */
[----:B------:R-:W2:Y:S04]  /*0340*/  LDG.E R15, desc[UR12][R2.64] ;  /* 0x0000000c020f7981 */ /* 0x000ea8000c1e1900 */
[----:B------:R-:W2:Y:S01]  /*0350*/  LDG.E R16, desc[UR12][R4.64] ;  /* 0x0000000c04107981 */ /* 0x000ea2000c1e1900 */
[----:B---3--:R-:W-:-:S03]  /*0360*/  FFMA R26, R18, R25, R17 ;  /* 0x00000019121a7223 */ /* 0x008fc60000000011 */
[----:B------:R-:W3:Y:S01]  /*0370*/  LDG.E R17, desc[UR12][R2.64+0x4] ;  /* 0x0000040c02117981 */ /* 0x000ee2000c1e1900 */
[----:B----4-:R-:W-:-:S03]  /*0380*/  FFMA R25, R19, R20, R26 ;  /* 0x0000001413197223 */ /* 0x010fc6000000001a */
[----:B------:R-:W3:Y:S04]  /*0390*/  LDG.E R18, desc[UR12][R4.64+0x4] ;  /* 0x0000040c04127981 */ /* 0x000ee8000c1e1900 */
[----:B------:R-:W4:Y:S01]  /*03a0*/  LDG.E R19, desc[UR12][R2.64+0x8] ;  /* 0x0000080c02137981 */ /* 0x000f22000c1e1900 */
[----:B-----5:R-:W-:-:S03]  /*03b0*/  FFMA R26, R22, R21, R25 ;  /* 0x00000015161a7223 */ /* 0x020fc60000000019 */
[----:B------:R-:W4:Y:S04]  /*03c0*/  LDG.E R20, desc[UR12][R4.64+0x8] ;  /* 0x0000080c04147981 */ /* 0x000f28000c1e1900 */
[----:B------:R-:W5:Y:S01]  /*03d0*/  LDG.E R21, desc[UR12][R2.64+0xc] ;  /* 0x00000c0c02157981 */ /* 0x000f62000c1e1900 */
[----:B------:R-:W-:-:S03]  /*03e0*/  FFMA R26, R23, R24, R26 ;  /* 0x00000018171a7223 */ /* 0x000fc6000000001a */
[----:B------:R-:W5:Y:S04]  /*03f0*/  LDG.E R22, desc[UR12][R4.64+0xc] ;  /* 0x00000c0c04167981 */ /* 0x000f68000c1e1900 */
[----:B------:R-:W5:Y:S01]  /*0400*/  LDG.E R23, desc[UR12][R2.64+0x10] ;  /* 0x0000100c02177981 */ /* 0x000f62000c1e1900 */
[----:B------:R-:W-:-:S03]  /*0410*/  FFMA R26, R9, R10, R26 ;  /* 0x0000000a091a7223 */ /* 0x000fc6000000001a */
[----:B------:R-:W5:Y:S04]  /*0420*/  LDG.E R24, desc[UR12][R4.64+0x10] ;  /* 0x0000100c04187981 */ /* 0x000f68000c1e1900 */
[----:B------:R-:W5:Y:S01]  /*0430*/  LDG.E R9, desc[UR12][R2.64+0x14] ;  /* 0x0000140c02097981 */ /* 0x000f62000c1e1900 */
[----:B------:R-:W-:-:S03]  /*0440*/  FFMA R28, R11, R12, R26 ;  /* 0x0000000c0b1c7223 */ /* 0x000fc6000000001a */
[----:B------:R-:W5:Y:S04]  /*0450*/  LDG.E R10, desc[UR12][R4.64+0x14] ;  /* 0x0000140c040a7981 */ /* 0x000f68000c1e1900 */
[----:B------:R-:W5:Y:S04]  /*0460*/  LDG.E R12, desc[UR12][R2.64+0x18] ;  /* 0x0000180c020c7981 */ /* 0x000f68000c1e1900 */
[----:B------:R-:W5:Y:S04]  /*0470*/  LDG.E R11, desc[UR12][R4.64+0x18] ;  /* 0x0000180c040b7981 */ /* 0x000f68000c1e1900 */
[----:B------:R-:W5:Y:S04]  /*0480*/  LDG.E R26, desc[UR12][R4.64+0x1c] ;  /* 0x00001c0c041a7981 */ /* 0x000f68000c1e1900 */
[----:B------:R0:W5:Y:S01]  /*0490*/  LDG.E R25, desc[UR12][R2.64+0x1c] ;  /* 0x00001c0c02197981 */ /* 0x000162000c1e1900 */
[----:B------:R-:W-:Y:S01]  /*04a0*/  FFMA R14, R13, R14, R28 ;  /* 0x0000000e0d0e7223 */ /* 0x000fe2000000001c */
[----:B------:R-:W-:-:S04]  /*04b0*/  UIADD3 UR10, UPT, UPT, UR10, 0x10, URZ ;  /* 0x000000100a0a7890 */ /* 0x000fc8000fffe0ff */
[----:B------:R-:W-:Y:S01]  /*04c0*/  UISETP.NE.AND UP1, UPT, UR10, URZ, UPT ;  /* 0x000000ff0a00728c */ /* 0x000fe2000bf25270 */
[----:B0-----:R-:W-:Y:S02]  /*04d0*/  IADD3 R2, P0, PT, R2, 0x40, RZ ;  /* 0x0000004002027810 */ /* 0x001fe40007f1e0ff */
[----:B------:R-:W-:Y:S02]  /*04e0*/  IADD3 R6, PT, PT, R6, 0x10, RZ ;  /* 0x0000001006067810 */ /* 0x000fe40007ffe0ff */
[----:B------:R-:W-:Y:S01]  /*04f0*/  IADD3.X R3, PT, PT, RZ, R3, RZ, P0, !PT ;  /* 0x00000003ff037210 */ /* 0x000fe200007fe4ff */
[----:B--2---:R-:W-:-:S04]  /*0500*/  FFMA R14, R15, R16, R14 ;  /* 0x000000100f0e7223 */ /* 0x004fc8000000000e */
[----:B---3--:R-:W-:-:S04]  /*0510*/  FFMA R14, R17, R18, R14 ;  /* 0x00000012110e7223 */ /* 0x008fc8000000000e */
[----:B----4-:R-:W-:-:S04]  /*0520*/  FFMA R14, R19, R20, R14 ;  /* 0x00000014130e7223 */ /* 0x010fc8000000000e */
[----:B-----5:R-:W-:-:S04]  /*0530*/  FFMA R14, R21, R22, R14 ;  /* 0x00000016150e7223 */ /* 0x020fc8000000000e */
[----:B------:R-:W-:-:S04]  /*0540*/  FFMA R14, R23, R24, R14 ;  /* 0x00000018170e7223 */ /* 0x000fc8000000000e */
[----:B------:R-:W-:-:S04]  /*0550*/  FFMA R9, R9, R10, R14 ;  /* 0x0000000a09097223 */ /* 0x000fc8000000000e */
[----:B------:R-:W-:-:S04]  /*0560*/  FFMA R12, R12, R11, R9 ;  /* 0x0000000b0c0c7223 */ /* 0x000fc80000000009 */
[----:B------:R-:W-:Y:S01]  /*0570*/  FFMA R15, R25, R26, R12 ;  /* 0x0000001a190f7223 */ /* 0x000fe2000000000c */
[----:B------:R-:W-:Y:S06]  /*0580*/  BRA.U UP1, `(.L_x_5) ;  /* 0xfffffffd011c7547 */ /* 0x000fec000b83ffff */
.L_x_4:
[----:B------:R-:W-:Y:S05]  /*0590*/  BRA.U !UP0, `(.L_x_3) ;  /* 0x0000000508307547 */ /* 0x000fea000b800000 */
[----:B------:R-:W-:Y:S02]  /*05a0*/  UISETP.GE.U32.AND UP0, UPT, UR8, 0x8, UPT ;  /* 0x000000080800788c */ /* 0x000fe4000bf06070 */
[----:B------:R-:W-:-:S04]  /*05b0*/  ULOP3.LUT UR5, UR11, 0x7, URZ, 0xc0, !UPT ;  /* 0x000000070b057892 */ /* 0x000fc8000f8ec0ff */
[----:B------:R-:W-:-:S03]  /*05c0*/  UISETP.NE.AND UP1, UPT, UR5, URZ, UPT ;  /* 0x000000ff0500728c */ /* 0x000fc6000bf25270 */
[----:B------:R-:W-:Y:S08]  /*05d0*/  BRA.U !UP0, `(.L_x_6) ;  /* 0x0000000108787547 */ /* 0x000ff0000b800000 */
[----:B------:R-:W1:Y:S01]  /*05e0*/  LDC.64 R2, c[0x0][0x380] ;  /* 0x0000e000ff027b82 */ /* 0x000e620000000a00 */
[----:B------:R-:W-:-:S07]  /*05f0*/  IADD3 R9, PT, PT, R7, R8, RZ ;  /* 0x0000000807097210 */ /* 0x000fce0007ffe0ff */
[----:B------:R-:W2:Y:S01]  /*0600*/  LDC.64 R4, c[0x0][0x390] ;  /* 0x0000e400ff047b82 */ /* 0x000ea20000000a00 */
[----:B-1----:R-:W-:-:S05]  /*0610*/  IMAD.WIDE R2, R9, 0x4, R2 ;  /* 0x0000000409027825 */ /* 0x002fca00078e0202 */
[----:B0-----:R-:W3:Y:S01]  /*0620*/  LDG.E R11, desc[UR12][R2.64] ;  /* 0x0000000c020b7981 */ /* 0x001ee2000c1e1900 */
[----:B--2---:R-:W-:-:S03]  /*0630*/  IMAD.WIDE.U32 R4, R8, 0x4, R4 ;  /* 0x0000000408047825 */ /* 0x004fc600078e0004 */
[----:B------:R-:W2:Y:S04]  /*0640*/  LDG.E R12, desc[UR12][R2.64+0x4] ;  /* 0x0000040c020c7981 */ /* 0x000ea8000c1e1900 */
[----:B------:R-:W3:Y:S04]  /*0650*/  LDG.E R10, desc[UR12][R4.64] ;  /* 0x0000000c040a7981 */ /* 0x000ee8000c1e1900 */
[----:B------:R-:W2:Y:S04]  /*0660*/  LDG.E R13, desc[UR12][R4.64+0x4] ;  /* 0x0000040c040d7981 */ /* 0x000ea8000c1e1900 */
[----:B------:R-:W4:Y:S04]  /*0670*/  LDG.E R14, desc[UR12][R2.64+0x8] ;  /* 0x0000080c020e7981 */ /* 0x000f28000c1e1900 */
        /* <DEDUP_REMOVED lines=11> */
[----:B------:R-:W-:Y:S01]  /*0730*/  IADD3 R8, PT, PT, R8, 0x8, RZ ;  /* 0x0000000808087810 */ /* 0x000fe20007ffe0ff */
[----:B---3--:R-:W-:-:S04]  /*0740*/  FFMA R10, R10, R11, R15 ;  /* 0x0000000b0a0a7223 */ /* 0x008fc8000000000f */
[----:B--2---:R-:W-:-:S04]  /*0750*/  FFMA R10, R13, R12, R10 ;  /* 0x0000000c0d0a7223 */ /* 0x004fc8000000000a */
[----:B----4-:R-:W-:-:S04]  /*0760*/  FFMA R10, R17, R14, R10 ;  /* 0x0000000e110a7223 */ /* 0x010fc8000000000a */
[----:B-----5:R-:W-:-:S04]  /*0770*/  FFMA R10, R19, R16, R10 ;  /* 0x00000010130a7223 */ /* 0x020fc8000000000a */
[----:B------:R-:W-:-:S04]  /*0780*/  FFMA R10, R21, R18, R10 ;  /* 0x00000012150a7223 */ /* 0x000fc8000000000a */
[----:B------:R-:W-:-:S04]  /*0790*/  FFMA R23, R23, R20, R10 ;  /* 0x0000001417177223 */ /* 0x000fc8000000000a */
[----:B------:R-:W-:-:S04]  /*07a0*/  FFMA R6, R6, R9, R23 ;  /* 0x0000000906067223 */ /* 0x000fc80000000017 */
[----:B------:R-:W-:-:S07]  /*07b0*/  FFMA R15, R25, R22, R6 ;  /* 0x00000016190f7223 */ /* 0x000fce0000000006 */
.L_x_6:
        /* <DEDUP_REMOVED lines=17> */
[----:B------:R-:W5:Y:S01]  /*08d0*/  LDG.E R17, desc[UR12][R2.64+0xc] ;  /* 0x00000c0c02117981 */ /* 0x000f62000c1e1900 */
[----:B------:R-:W-:Y:S01]  /*08e0*/  IADD3 R8, PT, PT, R8, 0x4, RZ ;  /* 0x0000000408087810 */ /* 0x000fe20007ffe0ff */
[----:B---3--:R-:W-:-:S04]  /*08f0*/  FFMA R6, R6, R9, R15 ;  /* 0x0000000906067223 */ /* 0x008fc8000000000f */
[----:B--2---:R-:W-:-:S04]  /*0900*/  FFMA R6, R11, R10, R6 ;  /* 0x0000000a0b067223 */ /* 0x004fc80000000006 */
[----:B----4-:R-:W-:-:S04]  /*0910*/  FFMA R6, R13, R12, R6 ;  /* 0x0000000c0d067223 */ /* 0x010fc80000000006 */
[----:B-----5:R-:W-:-:S07]  /*0920*/  FFMA R15, R17, R14, R6 ;  /* 0x0000000e110f7223 */ /* 0x020fce0000000006 */
.L_x_7:
[----:B------:R-:W-:Y:S05]  /*0930*/  BRA.U !UP1, `(.L_x_3) ;  /* 0x0000000109487547 */ /* 0x000fea000b800000 */
[----:B------:R-:W1:Y:S01]  /*0940*/  LDC.64 R2, c[0x0][0x390] ;  /* 0x0000e400ff027b82 */ /* 0x000e620000000a00 */
[----:B------:R-:W-:Y:S01]  /*0950*/  IADD3 R7, PT, PT, R7, R8, RZ ;  /* 0x0000000807077210 */ /* 0x000fe20007ffe0ff */
[----:B------:R-:W-:-:S06]  /*0960*/  UIADD3 UR4, UPT, UPT, -UR4, URZ, URZ ;  /* 0x000000ff04047290 */ /* 0x000fcc000fffe1ff */
[----:B------:R-:W2:Y:S01]  /*0970*/  LDC.64 R10, c[0x0][0x380] ;  /* 0x0000e000ff0a7b82 */ /* 0x000ea20000000a00 */
[----:B-1----:R-:W-:-:S03]  /*0980*/  IMAD.WIDE.U32 R2, R8, 0x4, R2 ;  /* 0x0000000408027825 */ /* 0x002fc600078e0002 */
[----:B------:R-:W-:Y:S02]  /*0990*/  MOV R6, R2 ;  /* 0x0000000200067202 */ /* 0x000fe40000000f00 */
[----:B------:R-:W-:-:S07]  /*09a0*/  MOV R5, R3 ;  /* 0x0000000300057202 */ /* 0x000fce0000000f00 */
.L_x_8:
[----:B--2---:R-:W-:Y:S01]  /*09b0*/  IMAD.WIDE R2, R7, 0x4, R10 ;  /* 0x0000000407027825 */ /* 0x004fe200078e020a */
[----:B------:R-:W-:-:S05]  /*09c0*/  MOV R4, R6 ;  /* 0x0000000600047202 */ /* 0x000fca0000000f00 */
[----:B0-----:R-:W2:Y:S04]  /*09d0*/  LDG.E R2, desc[UR12][R2.64] ;  /* 0x0000000c02027981 */ /* 0x001ea8000c1e1900 */
[----:B------:R0:W2:Y:S01]  /*09e0*/  LDG.E R4, desc[UR12][R4.64] ;  /* 0x0000000c04047981 */ /* 0x0000a2000c1e1900 */
[----:B------:R-:W-:Y:S01]  /*09f0*/  UIADD3 UR4, UPT, UPT, UR4, 0x1, URZ ;  /* 0x0000000104047890 */ /* 0x000fe2000fffe0ff */
[----:B------:R-:W-:Y:S02]  /*0a00*/  IADD3 R6, P0, PT, R6, 0x4, RZ ;  /* 0x0000000406067810 */ /* 0x000fe40007f1e0ff */
[----:B------:R-:W-:Y:S01]  /*0a10*/  IADD3 R7, PT, PT, R7, 0x1, RZ ;  /* 0x0000000107077810 */ /* 0x000fe20007ffe0ff */
[----:B------:R-:W-:Y:S01]  /*0a20*/  UISETP.NE.AND UP0, UPT, UR4, URZ, UPT ;  /* 0x000000ff0400728c */ /* 0x000fe2000bf05270 */
[----:B0-----:R-:W-:Y:S01]  /*0a30*/  IADD3.X R5, PT, PT, RZ, R5, RZ, P0, !PT ;  /* 0x00000005ff057210 */ /* 0x001fe200007fe4ff */
[----:B--2---:R-:W-:-:S07]  /*0a40*/  FFMA R15, R4, R2, R15 ;  /* 0x00000002040f7223 */ /* 0x004fce000000000f */
[----:B------:R-:W-:Y:S05]  /*0a50*/  BRA.U UP0, `(.L_x_8) ;  /* 0xfffffffd00d47547 */ /* 0x000fea000b83ffff */
.L_x_3:
[----:B------:R-:W1:Y:S02]  /*0a60*/  LDC.64 R2, c[0x0][0x388] ;  /* 0x0000e200ff027b82 */ /* 0x000e640000000a00 */
[----:B-1----:R-:W-:-:S05]  /*0a70*/  IMAD.WIDE R2, R0, 0x4, R2 ;  /* 0x0000000400027825 */ /* 0x002fca00078e0202 */
[----:B0-----:R-:W-:Y:S01]  /*0a80*/  STG.E desc[UR12][R2.64], R15 ;  /* 0x0000000f02007986 */ /* 0x001fe2000c10190c */
[----:B------:R-:W-:Y:S05]  /*0a90*/  EXIT ;  /* 0x000000000000794d */ /* 0x000fea0003800000 */
.L_x_9:
        /* <DEDUP_REMOVED lines=14> */
.L_x_109:


//--------------------- .text._Z10store_rankPfS_i --------------------------
	.section	.text._Z10store_rankPfS_i,"ax",@progbits
	.align	128
        .global         _Z10store_rankPfS_i
        .type           _Z10store_rankPfS_i,@function
        .size           _Z10store_rankPfS_i,(.L_x_110 - _Z10store_rankPfS_i)
        .other          _Z10store_rankPfS_i,@"STO_CUDA_ENTRY STV_DEFAULT"
_Z10store_rankPfS_i:
.text._Z10store_rankPfS_i:
        /* <DEDUP_REMOVED lines=14> */
[----:B---3--:R-:W-:Y:S01]  /*00e0*/  STG.E desc[UR4][R4.64], R3 ;  /* 0x0000000304007986 */ /* 0x008fe2000c101904 */
[----:B------:R-:W-:Y:S05]  /*00f0*/  EXIT ;  /* 0x000000000000794d */ /* 0x000fea0003800000 */
.L_x_10:
        /* <DEDUP_REMOVED lines=16> */
.L_x_110:


//--------------------- .text._Z15initialize_rankPfi --------------------------
	.section	.text._Z15initialize_rankPfi,"ax",@progbits
	.align	128
        .global         _Z15initialize_rankPfi
        .type           _Z15initialize_rankPfi,@function
        .size           _Z15initialize_rankPfi,(.L_x_103 - _Z15initialize_rankPfi)
        .other          _Z15initialize_rankPfi,@"STO_CUDA_ENTRY STV_DEFAULT"
_Z15initialize_rankPfi:
.text._Z15initialize_rankPfi:
        /* <DEDUP_REMOVED lines=8> */
[----:B------:R-:W-:Y:S01]  /*0080*/  I2FP.F32.S32 R0, UR5 ;  /* 0x0000000500007c45 */ /* 0x000fe20008201400 */
[----:B------:R-:W0:Y:S04]  /*0090*/  LDCU.64 UR4, c[0x0][0x358] ;  /* 0x00006b00ff0477ac */ /* 0x000e280008000a00 */
[----:B------:R-:W-:-:S05]  /*00a0*/  VIADD R3, R0, 0x1800000 ;  /* 0x0180000000037836 */ /* 0x000fca0000000000 */
[----:B------:R-:W-:-:S04]  /*00b0*/  LOP3.LUT R3, R3, 0x7f800000, RZ, 0xc0, !PT ;  /* 0x7f80000003037812 */ /* 0x000fc800078ec0ff */
[----:B------:R-:W-:-:S13]  /*00c0*/  ISETP.GT.U32.AND P0, PT, R3, 0x1ffffff, PT ;  /* 0x01ffffff0300780c */ /* 0x000fda0003f04070 */
[----:B0-----:R-:W-:Y:S05]  /*00d0*/  @P0 BRA `(.L_x_11) ;  /* 0x0000000000100947 */ /* 0x001fea0003800000 */
[----:B------:R-:W-:-:S07]  /*00e0*/  MOV R4, 0x100 ;  /* 0x0000010000047802 */ /* 0x000fce0000000f00 */
[----:B------:R-:W-:Y:S05]  /*00f0*/  CALL.REL.NOINC `($__internal_0_$__cuda_sm20_rcp_rn_f32_slowpath) ;  /* 0x0000000000287944 */ /* 0x000fea0003c00000 */
[----:B------:R-:W-:Y:S01]  /*0100*/  IMAD.MOV.U32 R7, RZ, RZ, R3 ;  /* 0x000000ffff077224 */ /* 0x000fe200078e0003 */
[----:B------:R-:W-:Y:S06]  /*0110*/  BRA `(.L_x_12) ;  /* 0x0000000000107947 */ /* 0x000fec0003800000 */
.L_x_11:
[----:B------:R-:W0:Y:S02]  /*0120*/  MUFU.RCP R7, R0 ;  /* 0x0000000000077308 */ /* 0x000e240000001000 */
[----:B0-----:R-:W-:-:S04]  /*0130*/  FFMA R3, R0, R7, -1 ;  /* 0xbf80000000037423 */ /* 0x001fc80000000007 */
[----:B------:R-:W-:-:S04]  /*0140*/  FADD.FTZ R4, -R3, -RZ ;  /* 0x800000ff03047221 */ /* 0x000fc80000010100 */
[----:B------:R-:W-:-:S07]  /*0150*/  FFMA R7, R7, R4, R7 ;  /* 0x0000000407077223 */ /* 0x000fce0000000007 */
.L_x_12:
[----:B------:R-:W0:Y:S02]  /*0160*/  LDC.64 R4, c[0x0][0x380] ;  /* 0x0000e000ff047b82 */ /* 0x000e240000000a00 */
[----:B0-----:R-:W-:-:S05]  /*0170*/  IMAD.WIDE R2, R2, 0x4, R4 ;  /* 0x0000000402027825 */ /* 0x001fca00078e0204 */
[----:B------:R-:W-:Y:S01]  /*0180*/  STG.E desc[UR4][R2.64], R7 ;  /* 0x0000000702007986 */ /* 0x000fe2000c101904 */
[----:B------:R-:W-:Y:S05]  /*0190*/  EXIT ;  /* 0x000000000000794d */ /* 0x000fea0003800000 */
        .weak           $__internal_0_$__cuda_sm20_rcp_rn_f32_slowpath
        .type           $__internal_0_$__cuda_sm20_rcp_rn_f32_slowpath,@function
        .size           $__internal_0_$__cuda_sm20_rcp_rn_f32_slowpath,(.L_x_103 - $__internal_0_$__cuda_sm20_rcp_rn_f32_slowpath)
$__internal_0_$__cuda_sm20_rcp_rn_f32_slowpath:
[----:B------:R-:W-:-:S05]  /*01a0*/  IMAD.SHL.U32 R3, R0, 0x2, RZ ;  /* 0x0000000200037824 */ /* 0x000fca00078e00ff */
[----:B------:R-:W-:-:S04]  /*01b0*/  SHF.R.U32.HI R3, RZ, 0x18, R3 ;  /* 0x00000018ff037819 */ /* 0x000fc80000011603 */
[----:B------:R-:W-:-:S13]  /*01c0*/  ISETP.NE.U32.AND P0, PT, R3, RZ, PT ;  /* 0x000000ff0300720c */ /* 0x000fda0003f05070 */
[----:B------:R-:W-:Y:S05]  /*01d0*/  @P0 BRA `(.L_x_13) ;  /* 0x00000000002c0947 */ /* 0x000fea0003800000 */
[----:B------:R-:W-:-:S05]  /*01e0*/  IMAD.SHL.U32 R3, R0, 0x2, RZ ;  /* 0x0000000200037824 */ /* 0x000fca00078e00ff */
[----:B------:R-:W-:-:S13]  /*01f0*/  ISETP.NE.AND P0, PT, R3, RZ, PT ;  /* 0x000000ff0300720c */ /* 0x000fda0003f05270 */
[----:B------:R2:W3:Y:S01]  /*0200*/  @!P0 MUFU.RCP R3, R0 ;  /* 0x0000000000038308 */ /* 0x0004e20000001000 */
[----:B------:R-:W-:Y:S05]  /*0210*/  @!P0 BRA `(.L_x_14) ;  /* 0x0000000000a48947 */ /* 0x000fea0003800000 */
[----:B------:R-:W-:-:S04]  /*0220*/  FFMA R5, R0, 1.84467440737095516160e+19, RZ ;  /* 0x5f80000000057823 */ /* 0x000fc800000000ff */
[----:B--2---:R-:W3:Y:S02]  /*0230*/  MUFU.RCP R0, R5 ;  /* 0x0000000500007308 */ /* 0x004ee40000001000 */
[----:B---3--:R-:W-:-:S04]  /*0240*/  FFMA R3, R5, R0, -1 ;  /* 0xbf80000005037423 */ /* 0x008fc80000000000 */
[----:B------:R-:W-:-:S04]  /*0250*/  FADD.FTZ R3, -R3, -RZ ;  /* 0x800000ff03037221 */ /* 0x000fc80000010100 */
[----:B------:R-:W-:-:S04]  /*0260*/  FFMA R0, R0, R3, R0 ;  /* 0x0000000300007223 */ /* 0x000fc80000000000 */
[----:B------:R-:W-:Y:S01]  /*0270*/  FFMA R3, R0, 1.84467440737095516160e+19, RZ ;  /* 0x5f80000000037823 */ /* 0x000fe200000000ff */
[----:B------:R-:W-:Y:S06]  /*0280*/  BRA `(.L_x_14) ;  /* 0x0000000000887947 */ /* 0x000fec0003800000 */
.L_x_13:
[----:B------:R-:W-:-:S05]  /*0290*/  VIADD R5, R3, 0xffffff03 ;  /* 0xffffff0303057836 */ /* 0x000fca0000000000 */
[----:B------:R-:W-:-:S13]  /*02a0*/  ISETP.GT.U32.AND P0, PT, R5, 0x1, PT ;  /* 0x000000010500780c */ /* 0x000fda0003f04070 */
[----:B------:R-:W-:Y:S05]  /*02b0*/  @P0 BRA `(.L_x_15) ;  /* 0x0000000000780947 */ /* 0x000fea0003800000 */
[----:B------:R-:W-:Y:S01]  /*02c0*/  LOP3.LUT R6, R0, 0x7fffff, RZ, 0xc0, !PT ;  /* 0x007fffff00067812 */ /* 0x000fe200078ec0ff */
[----:B------:R-:W-:Y:S02]  /*02d0*/  IMAD.MOV.U32 R10, RZ, RZ, 0x3 ;  /* 0x00000003ff0a7424 */ /* 0x000fe400078e00ff */
[----:B------:R-:W-:Y:S01]  /*02e0*/  VIADD R3, R3, 0xffffff04 ;  /* 0xffffff0403037836 */ /* 0x000fe20000000000 */
[----:B------:R-:W-:Y:S02]  /*02f0*/  LOP3.LUT R6, R6, 0x3f800000, RZ, 0xfc, !PT ;  /* 0x3f80000006067812 */ /* 0x000fe400078efcff */
[----:B------:R-:W-:Y:S02]  /*0300*/  SHF.L.U32 R11, R10, R5, RZ ;  /* 0x000000050a0b7219 */ /* 0x000fe400000006ff */
[----:B------:R-:W0:Y:S02]  /*0310*/  MUFU.RCP R7, R6 ;  /* 0x0000000600077308 */ /* 0x000e240000001000 */
[----:B0-----:R-:W-:-:S04]  /*0320*/  FFMA R8, R6, R7, -1 ;  /* 0xbf80000006087423 */ /* 0x001fc80000000007 */
[----:B------:R-:W-:-:S04]  /*0330*/  FADD.FTZ R8, -R8, -RZ ;  /* 0x800000ff08087221 */ /* 0x000fc80000010100 */
[CCC-:B------:R-:W-:Y:S01]  /*0340*/  FFMA.RM R9, R7.reuse, R8.reuse, R7.reuse ;  /* 0x0000000807097223 */ /* 0x1c0fe20000004007 */
[----:B------:R-:W-:-:S04]  /*0350*/  FFMA.RP R8, R7, R8, R7 ;  /* 0x0000000807087223 */ /* 0x000fc80000008007 */
[C---:B------:R-:W-:Y:S02]  /*0360*/  LOP3.LUT R7, R9.reuse, 0x7fffff, RZ, 0xc0, !PT ;  /* 0x007fffff09077812 */ /* 0x040fe400078ec0ff */
[----:B------:R-:W-:Y:S02]  /*0370*/  FSETP.NEU.FTZ.AND P0, PT, R9, R8, PT ;  /* 0x000000080900720b */ /* 0x000fe40003f1d000 */
[----:B------:R-:W-:Y:S02]  /*0380*/  LOP3.LUT R8, R7, 0x800000, RZ, 0xfc, !PT ;  /* 0x0080000007087812 */ /* 0x000fe400078efcff */
[----:B------:R-:W-:Y:S02]  /*0390*/  SEL R7, RZ, 0xffffffff, !P0 ;  /* 0xffffffffff077807 */ /* 0x000fe40004000000 */
[----:B------:R-:W-:Y:S02]  /*03a0*/  LOP3.LUT R6, R11, R8, RZ, 0xc0, !PT ;  /* 0x000000080b067212 */ /* 0x000fe400078ec0ff */
[----:B------:R-:W-:Y:S01]  /*03b0*/  SHF.R.U32.HI R3, RZ, R3, R8 ;  /* 0x00000003ff037219 */ /* 0x000fe20000011608 */
[----:B------:R-:W-:Y:S01]  /*03c0*/  IMAD.MOV R7, RZ, RZ, -R7 ;  /* 0x000000ffff077224 */ /* 0x000fe200078e0a07 */
[----:B------:R-:W-:-:S04]  /*03d0*/  SHF.R.U32.HI R6, RZ, R5, R6 ;  /* 0x00000005ff067219 */ /* 0x000fc80000011606 */
[----:B------:R-:W-:Y:S02]  /*03e0*/  LOP3.LUT P1, RZ, R7, R5, R8, 0xf8, !PT ;  /* 0x0000000507ff7212 */ /* 0x000fe4000782f808 */
[C---:B------:R-:W-:Y:S02]  /*03f0*/  LOP3.LUT P0, RZ, R6.reuse, 0x1, RZ, 0xc0, !PT ;  /* 0x0000000106ff7812 */ /* 0x040fe4000780c0ff */
[----:B------:R-:W-:-:S04]  /*0400*/  LOP3.LUT P2, RZ, R6, 0x2, RZ, 0xc0, !PT ;  /* 0x0000000206ff7812 */ /* 0x000fc8000784c0ff */
[----:B------:R-:W-:Y:S02]  /*0410*/  PLOP3.LUT P0, PT, P0, P1, P2, 0xe0, 0x0 ;  /* 0x000000000000781c */ /* 0x000fe40000703c20 */
[----:B------:R-:W-:Y:S02]  /*0420*/  LOP3.LUT P1, RZ, R0, 0x7fffff, RZ, 0xc0, !PT ;  /* 0x007fffff00ff7812 */ /* 0x000fe4000782c0ff */
[----:B------:R-:W-:-:S05]  /*0430*/  SEL R5, RZ, 0x1, !P0 ;  /* 0x00000001ff057807 */ /* 0x000fca0004000000 */
[----:B------:R-:W-:-:S05]  /*0440*/  IMAD.MOV R5, RZ, RZ, -R5 ;  /* 0x000000ffff057224 */ /* 0x000fca00078e0a05 */
[----:B------:R-:W-:-:S13]  /*0450*/  ISETP.GE.AND P0, PT, R5, RZ, PT ;  /* 0x000000ff0500720c */ /* 0x000fda0003f06270 */
[----:B------:R-:W-:-:S04]  /*0460*/  @!P0 VIADD R3, R3, 0x1 ;  /* 0x0000000103038836 */ /* 0x000fc80000000000 */
[----:B------:R-:W-:-:S05]  /*0470*/  @!P1 IMAD.SHL.U32 R3, R3, 0x2, RZ ;  /* 0x0000000203039824 */ /* 0x000fca00078e00ff */
[----:B------:R-:W-:Y:S01]  /*0480*/  LOP3.LUT R3, R3, 0x80000000, R0, 0xf8, !PT ;  /* 0x8000000003037812 */ /* 0x000fe200078ef800 */
[----:B------:R-:W-:Y:S06]  /*0490*/  BRA `(.L_x_14) ;  /* 0x0000000000047947 */ /* 0x000fec0003800000 */
.L_x_15:
[----:B------:R0:W1:Y:S02]  /*04a0*/  MUFU.RCP R3, R0 ;  /* 0x0000000000037308 */ /* 0x0000640000001000 */
.L_x_14:
[----:B------:R-:W-:-:S04]  /*04b0*/  IMAD.MOV.U32 R5, RZ, RZ, 0x0 ;  /* 0x00000000ff057424 */ /* 0x000fc800078e00ff */
[----:B0123--:R-:W-:Y:S05]  /*04c0*/  RET.REL.NODEC R4 `(_Z15initialize_rankPfi) ;  /* 0xfffffff804cc7950 */ /* 0x00ffea0003c3ffff */
.L_x_16:
        /* <DEDUP_REMOVED lines=11> */
.L_x_103:


//--------------------- .text._Z17manage_adj_matrixPfi --------------------------
	.section	.text._Z17manage_adj_matrixPfi,"ax",@progbits
	.align	128
        .global         _Z17manage_adj_matrixPfi
        .type           _Z17manage_adj_matrixPfi,@function
        .size           _Z17manage_adj_matrixPfi,(.L_x_105 - _Z17manage_adj_matrixPfi)
        .other          _Z17manage_adj_matrixPfi,@"STO_CUDA_ENTRY STV_DEFAULT"
_Z17manage_adj_matrixPfi:
.text._Z17manage_adj_matrixPfi:
[----:B------:R-:W-:Y:S01]  /*0000*/  LDC R1, c[0x0][0x37c] ;  /* 0x0000df00ff017b82 */ /* 0x000fe20000000800 */
[----:B------:R-:W0:Y:S07]  /*0010*/  S2R R9, SR_TID.X ;  /* 0x0000000000097919 */ /* 0x000e2e0000002100 */
[----:B------:R-:W1:Y:S01]  /*0020*/  S2UR UR4, SR_CTAID.X ;  /* 0x00000000000479c3 */ /* 0x000e620000002500 */
[----:B------:R-:W1:Y:S01]  /*0030*/  LDCU UR5, c[0x0][0x360] ;  /* 0x00006c00ff0577ac */ /* 0x000e620008000800 */
[----:B------:R-:W2:Y:S02]  /*0040*/  LDCU UR6, c[0x0][0x388] ;  /* 0x00007100ff0677ac */ /* 0x000ea40008000800 */
[----:B--2---:R-:W-:Y:S01]  /*0050*/  MOV R5, UR6 ;  /* 0x0000000600057c02 */ /* 0x004fe20008000f00 */
[----:B-1----:R-:W-:-:S06]  /*0060*/  UIMAD UR4, UR4, UR5, URZ ;  /* 0x00000005040472a4 */ /* 0x002fcc000f8e02ff */
[----:B0-----:R-:W-:-:S04]  /*0070*/  IADD3 R4, PT, PT, R9, UR4, RZ ;  /* 0x0000000409047c10 */ /* 0x001fc8000fffe0ff */
[----:B------:R-:W-:-:S13]  /*0080*/  ISETP.GE.AND P0, PT, R4, R5, PT ;  /* 0x000000050400720c */ /* 0x000fda0003f06270 */
[----:B------:R-:W-:Y:S05]  /*0090*/  @P0 EXIT ;  /* 0x000000000000094d */ /* 0x000fea0003800000 */
[----:B------:R-:W-:Y:S01]  /*00a0*/  ISETP.GE.AND P0, PT, R5, 0x1, PT ;  /* 0x000000010500780c */ /* 0x000fe20003f06270 */
[----:B------:R-:W0:Y:S01]  /*00b0*/  LDCU.64 UR6, c[0x0][0x358] ;  /* 0x00006b00ff0677ac */ /* 0x000e220008000a00 */
[----:B------:R-:W-:-:S11]  /*00c0*/  HFMA2 R3, -RZ, RZ, 0, 0 ;  /* 0x00000000ff037431 */ /* 0x000fd600000001ff */
[----:B------:R-:W-:Y:S05]  /*00d0*/  @!P0 BRA `(.L_x_17) ;  /* 0x0000000800008947 */ /* 0x000fea0003800000 */
[C---:B------:R-:W-:Y:S02]  /*00e0*/  IADD3 R0, PT, PT, R5.reuse, -0x1, RZ ;  /* 0xffffffff05007810 */ /* 0x040fe40007ffe0ff */
[----:B------:R-:W-:Y:S02]  /*00f0*/  LOP3.LUT R2, R5, 0xf, RZ, 0xc0, !PT ;  /* 0x0000000f05027812 */ /* 0x000fe400078ec0ff */
[----:B------:R-:W-:Y:S02]  /*0100*/  ISETP.GE.U32.AND P0, PT, R0, 0xf, PT ;  /* 0x0000000f0000780c */ /* 0x000fe40003f06070 */
[----:B------:R-:W-:Y:S02]  /*0110*/  ISETP.NE.AND P1, PT, R2, RZ, PT ;  /* 0x000000ff0200720c */ /* 0x000fe40003f25270 */
[----:B------:R-:W-:Y:S02]  /*0120*/  MOV R3, RZ ;  /* 0x000000ff00037202 */ /* 0x000fe40000000f00 */
[----:B------:R-:W-:-:S07]  /*0130*/  MOV R6, RZ ;  /* 0x000000ff00067202 */ /* 0x000fce0000000f00 */
[----:B------:R-:W-:Y:S05]  /*0140*/  @!P0 BRA `(.L_x_18) ;  /* 0x0000000000e88947 */ /* 0x000fea0003800000 */
[----:B------:R-:W-:Y:S02]  /*0150*/  LOP3.LUT R6, R5, 0x7ffffff0, RZ, 0xc0, !PT ;  /* 0x7ffffff005067812 */ /* 0x000fe400078ec0ff */
[----:B------:R-:W-:Y:S02]  /*0160*/  MOV R3, RZ ;  /* 0x000000ff00037202 */ /* 0x000fe40000000f00 */
[----:B------:R-:W-:Y:S02]  /*0170*/  MOV R8, R4 ;  /* 0x0000000400087202 */ /* 0x000fe40000000f00 */
[----:B------:R-:W-:-:S07]  /*0180*/  IADD3 R7, PT, PT, -R6, RZ, RZ ;  /* 0x000000ff06077210 */ /* 0x000fce0007ffe1ff */
.L_x_19:
[----:B------:R-:W1:Y:S08]  /*0190*/  LDC.64 R14, c[0x0][0x380] ;  /* 0x0000e000ff0e7b82 */ /* 0x000e700000000a00 */
[----:B------:R-:W2:Y:S01]  /*01a0*/  LDC R5, c[0x0][0x388] ;  /* 0x0000e200ff057b82 */ /* 0x000ea20000000800 */
[----:B-1----:R-:W-:-:S05]  /*01b0*/  IMAD.WIDE R14, R8, 0x4, R14 ;  /* 0x00000004080e7825 */ /* 0x002fca00078e020e */
[----:B0-----:R-:W3:Y:S01]  /*01c0*/  LDG.E R0, desc[UR6][R14.64] ;  /* 0x000000060e007981 */ /* 0x001ee2000c1e1900 */
[----:B--2---:R-:W-:-:S04]  /*01d0*/  IMAD.WIDE.U32 R28, R5, 0x4, R14 ;  /* 0x00000004051c7825 */ /* 0x004fc800078e000e */
[C---:B------:R-:W-:Y:S02]  /*01e0*/  IMAD.WIDE.U32 R12, R5.reuse, 0x4, R28 ;  /* 0x00000004050c7825 */ /* 0x040fe400078e001c */
[----:B------:R-:W2:Y:S02]  /*01f0*/  LDG.E R28, desc[UR6][R28.64] ;  /* 0x000000061c1c7981 */ /* 0x000ea4000c1e1900 */
[C---:B------:R-:W-:Y:S02]  /*0200*/  IMAD.WIDE.U32 R20, R5.reuse, 0x4, R12 ;  /* 0x0000000405147825 */ /* 0x040fe400078e000c */
[----:B------:R0:W4:Y:S04]  /*0210*/  LDG.E R27, desc[UR6][R12.64] ;  /* 0x000000060c1b7981 */ /* 0x000128000c1e1900 */
[----:B------:R-:W5:Y:S01]  /*0220*/  LDG.E R26, desc[UR6][R20.64] ;  /* 0x00000006141a7981 */ /* 0x000f62000c1e1900 */
[----:B------:R-:W-:-:S05]  /*0230*/  IMAD.WIDE.U32 R24, R5, 0x4, R20 ;  /* 0x0000000405187825 */ /* 0x000fca00078e0014 */
[----:B------:R-:W5:Y:S01]  /*0240*/  LDG.E R23, desc[UR6][R24.64] ;  /* 0x0000000618177981 */ /* 0x000f62000c1e1900 */
[----:B------:R-:W-:-:S05]  /*0250*/  IMAD.WIDE.U32 R16, R5, 0x4, R24 ;  /* 0x0000000405107825 */ /* 0x000fca00078e0018 */
[----:B------:R1:W5:Y:S01]  /*0260*/  LDG.E R22, desc[UR6][R16.64] ;  /* 0x0000000610167981 */ /* 0x000362000c1e1900 */
[----:B------:R-:W-:-:S04]  /*0270*/  IMAD.WIDE.U32 R10, R5, 0x4, R16 ;  /* 0x00000004050a7825 */ /* 0x000fc800078e0010 */
[C---:B------:R-:W-:Y:S02]  /*0280*/  IMAD.WIDE.U32 R18, R5.reuse, 0x4, R10 ;  /* 0x0000000405127825 */ /* 0x040fe400078e000a */
[----:B------:R-:W5:Y:S02]  /*0290*/  LDG.E R11, desc[UR6][R10.64] ;  /* 0x000000060a0b7981 */ /* 0x000f64000c1e1900 */
[----:B0-----:R-:W-:-:S05]  /*02a0*/  IMAD.WIDE.U32 R12, R5, 0x4, R18 ;  /* 0x00000004050c7825 */ /* 0x001fca00078e0012 */
[----:B------:R-:W5:Y:S01]  /*02b0*/  LDG.E R29, desc[UR6][R12.64] ;  /* 0x000000060c1d7981 */ /* 0x000f62000c1e1900 */
[----:B------:R-:W-:-:S03]  /*02c0*/  IMAD.WIDE.U32 R14, R5, 0x4, R12 ;  /* 0x00000004050e7825 */ /* 0x000fc600078e000c */
[----:B------:R0:W5:Y:S01]  /*02d0*/  LDG.E R10, desc[UR6][R18.64] ;  /* 0x00000006120a7981 */ /* 0x000162000c1e1900 */
[----:B-1----:R-:W-:-:S03]  /*02e0*/  IMAD.WIDE.U32 R16, R5, 0x4, R14 ;  /* 0x0000000405107825 */ /* 0x002fc600078e000e */
[----:B------:R-:W5:Y:S01]  /*02f0*/  LDG.E R14, desc[UR6][R14.64] ;  /* 0x000000060e0e7981 */ /* 0x000f62000c1e1900 */
[----:B0-----:R-:W-:-:S03]  /*0300*/  IMAD.WIDE.U32 R18, R5, 0x4, R16 ;  /* 0x0000000405127825 */ /* 0x001fc600078e0010 */
[----:B------:R0:W5:Y:S01]  /*0310*/  LDG.E R15, desc[UR6][R16.64] ;  /* 0x00000006100f7981 */ /* 0x000162000c1e1900 */
[----:B------:R-:W-:-:S03]  /*0320*/  IMAD.WIDE.U32 R20, R5, 0x4, R18 ;  /* 0x0000000405147825 */ /* 0x000fc600078e0012 */
[----:B------:R-:W5:Y:S01]  /*0330*/  LDG.E R18, desc[UR6][R18.64] ;  /* 0x0000000612127981 */ /* 0x000f62000c1e1900 */
[----:B------:R-:W-:-:S03]  /*0340*/  IMAD.WIDE.U32 R24, R5, 0x4, R20 ;  /* 0x0000000405187825 */ /* 0x000fc600078e0014 */
[----:B------:R-:W5:Y:S01]  /*0350*/  LDG.E R20, desc[UR6][R20.64] ;  /* 0x0000000614147981 */ /* 0x000f62000c1e1900 */
[----:B------:R-:W-:-:S03]  /*0360*/  IMAD.WIDE.U32 R12, R5, 0x4, R24 ;  /* 0x00000004050c7825 */ /* 0x000fc600078e0018 */
[----:B------:R-:W5:Y:S01]  /*0370*/  LDG.E R24, desc[UR6][R24.64] ;  /* 0x0000000618187981 */ /* 0x000f62000c1e1900 */
[----:B0-----:R-:W-:-:S03]  /*0380*/  IMAD.WIDE.U32 R16, R5, 0x4, R12 ;  /* 0x0000000405107825 */ /* 0x001fc600078e000c */
[----:B------:R-:W5:Y:S04]  /*0390*/  LDG.E R19, desc[UR6][R12.64] ;  /* 0x000000060c137981 */ /* 0x000f68000c1e1900 */
[----:B------:R-:W5:Y:S01]  /*03a0*/  LDG.E R16, desc[UR6][R16.64] ;  /* 0x0000000610107981 */ /* 0x000f62000c1e1900 */
[----:B------:R-:W-:-:S04]  /*03b0*/  IADD3 R7, PT, PT, R7, 0x10, RZ ;  /* 0x0000001007077810 */ /* 0x000fc80007ffe0ff */
[----:B------:R-:W-:Y:S02]  /*03c0*/  ISETP.NE.AND P0, PT, R7, RZ, PT ;  /* 0x000000ff0700720c */ /* 0x000fe40003f05270 */
[----:B------:R-:W-:Y:S01]  /*03d0*/  LEA R8, R5, R8, 0x4 ;  /* 0x0000000805087211 */ /* 0x000fe200078e20ff */
[----:B---3--:R-:W-:-:S04]  /*03e0*/  FADD R3, R0, R3 ;  /* 0x0000000300037221 */ /* 0x008fc80000000000 */
[----:B--2---:R-:W-:-:S04]  /*03f0*/  FADD R28, R3, R28 ;  /* 0x0000001c031c7221 */ /* 0x004fc80000000000 */
[----:B----4-:R-:W-:-:S04]  /*0400*/  FADD R27, R28, R27 ;  /* 0x0000001b1c1b7221 */ /* 0x010fc80000000000 */
[----:B-----5:R-:W-:-:S04]  /*0410*/  FADD R26, R27, R26 ;  /* 0x0000001a1b1a7221 */ /* 0x020fc80000000000 */
[----:B------:R-:W-:-:S04]  /*0420*/  FADD R23, R26, R23 ;  /* 0x000000171a177221 */ /* 0x000fc80000000000 */
        /* <DEDUP_REMOVED lines=10> */
[----:B------:R-:W-:Y:S01]  /*04d0*/  FADD R3, R19, R16 ;  /* 0x0000001013037221 */ /* 0x000fe20000000000 */
[----:B------:R-:W-:Y:S06]  /*04e0*/  @P0 BRA `(.L_x_19) ;  /* 0xfffffffc00280947 */ /* 0x000fec000383ffff */
.L_x_18:
[----:B------:R-:W-:Y:S05]  /*04f0*/  @!P1 BRA `(.L_x_17) ;  /* 0x0000000000f89947 */ /* 0x000fea0003800000 */
[----:B------:R-:W-:Y:S02]  /*0500*/  ISETP.GE.U32.AND P0, PT, R2, 0x8, PT ;  /* 0x000000080200780c */ /* 0x000fe40003f06070 */
[----:B------:R-:W-:-:S04]  /*0510*/  LOP3.LUT R0, R5, 0x7, RZ, 0xc0, !PT ;  /* 0x0000000705007812 */ /* 0x000fc800078ec0ff */
[----:B------:R-:W-:-:S07]  /*0520*/  ISETP.NE.AND P1, PT, R0, RZ, PT ;  /* 0x000000ff0000720c */ /* 0x000fce0003f25270 */
[----:B------:R-:W-:Y:S06]  /*0530*/  @!P0 BRA `(.L_x_20) ;  /* 0x00000000006c8947 */ /* 0x000fec0003800000 */
[----:B------:R-:W1:Y:S01]  /*0540*/  LDC.64 R18, c[0x0][0x380] ;  /* 0x0000e000ff127b82 */ /* 0x000e620000000a00 */
[----:B------:R-:W-:-:S04]  /*0550*/  IMAD R7, R6, R5, R4 ;  /* 0x0000000506077224 */ /* 0x000fc800078e0204 */
[----:B-1----:R-:W-:-:S04]  /*0560*/  IMAD.WIDE R18, R7, 0x4, R18 ;  /* 0x0000000407127825 */ /* 0x002fc800078e0212 */
[C---:B------:R-:W-:Y:S02]  /*0570*/  IMAD.WIDE.U32 R20, R5.reuse, 0x4, R18 ;  /* 0x0000000405147825 */ /* 0x040fe400078e0012 */
[----:B0-----:R-:W2:Y:S02]  /*0580*/  LDG.E R18, desc[UR6][R18.64] ;  /* 0x0000000612127981 */ /* 0x001ea4000c1e1900 */
[C---:B------:R-:W-:Y:S02]  /*0590*/  IMAD.WIDE.U32 R22, R5.reuse, 0x4, R20 ;  /* 0x0000000405167825 */ /* 0x040fe400078e0014 */
[----:B------:R-:W3:Y:S02]  /*05a0*/  LDG.E R21, desc[UR6][R20.64] ;  /* 0x0000000614157981 */ /* 0x000ee4000c1e1900 */
[C---:B------:R-:W-:Y:S02]  /*05b0*/  IMAD.WIDE.U32 R10, R5.reuse, 0x4, R22 ;  /* 0x00000004050a7825 */ /* 0x040fe400078e0016 */
[----:B------:R-:W4:Y:S02]  /*05c0*/  LDG.E R23, desc[UR6][R22.64] ;  /* 0x0000000616177981 */ /* 0x000f24000c1e1900 */
[----:B------:R-:W-:-:S02]  /*05d0*/  IMAD.WIDE.U32 R24, R5, 0x4, R10 ;  /* 0x0000000405187825 */ /* 0x000fc400078e000a */
[----:B------:R-:W5:Y:S02]  /*05e0*/  LDG.E R11, desc[UR6][R10.64] ;  /* 0x000000060a0b7981 */ /* 0x000f64000c1e1900 */
[C---:B------:R-:W-:Y:S02]  /*05f0*/  IMAD.WIDE.U32 R12, R5.reuse, 0x4, R24 ;  /* 0x00000004050c7825 */ /* 0x040fe400078e0018 */
[----:B------:R-:W5:Y:S02]  /*0600*/  LDG.E R25, desc[UR6][R24.64] ;  /* 0x0000000618197981 */ /* 0x000f64000c1e1900 */
[C---:B------:R-:W-:Y:S02]  /*0610*/  IMAD.WIDE.U32 R14, R5.reuse, 0x4, R12 ;  /* 0x00000004050e7825 */ /* 0x040fe400078e000c */
[----:B------:R-:W5:Y:S02]  /*0620*/  LDG.E R13, desc[UR6][R12.64] ;  /* 0x000000060c0d7981 */ /* 0x000f64000c1e1900 */
[----:B------:R-:W-:-:S02]  /*0630*/  IMAD.WIDE.U32 R16, R5, 0x4, R14 ;  /* 0x0000000405107825 */ /* 0x000fc400078e000e */
[----:B------:R-:W5:Y:S04]  /*0640*/  LDG.E R15, desc[UR6][R14.64] ;  /* 0x000000060e0f7981 */ /* 0x000f68000c1e1900 */
[----:B------:R-:W5:Y:S01]  /*0650*/  LDG.E R17, desc[UR6][R16.64] ;  /* 0x0000000610117981 */ /* 0x000f62000c1e1900 */
[----:B------:R-:W-:Y:S01]  /*0660*/  IADD3 R6, PT, PT, R6, 0x8, RZ ;  /* 0x0000000806067810 */ /* 0x000fe20007ffe0ff */
[----:B--2---:R-:W-:-:S04]  /*0670*/  FADD R18, R3, R18 ;  /* 0x0000001203127221 */ /* 0x004fc80000000000 */
[----:B---3--:R-:W-:-:S04]  /*0680*/  FADD R18, R18, R21 ;  /* 0x0000001512127221 */ /* 0x008fc80000000000 */
[----:B----4-:R-:W-:-:S04]  /*0690*/  FADD R18, R18, R23 ;  /* 0x0000001712127221 */ /* 0x010fc80000000000 */
[----:B-----5:R-:W-:-:S04]  /*06a0*/  FADD R18, R18, R11 ;  /* 0x0000000b12127221 */ /* 0x020fc80000000000 */
[----:B------:R-:W-:-:S04]  /*06b0*/  FADD R18, R18, R25 ;  /* 0x0000001912127221 */ /* 0x000fc80000000000 */
[----:B------:R-:W-:-:S04]  /*06c0*/  FADD R18, R18, R13 ;  /* 0x0000000d12127221 */ /* 0x000fc80000000000 */
[----:B------:R-:W-:-:S04]  /*06d0*/  FADD R18, R18, R15 ;  /* 0x0000000f12127221 */ /* 0x000fc80000000000 */
[----:B------:R-:W-:-:S07]  /*06e0*/  FADD R3, R18, R17 ;  /* 0x0000001112037221 */ /* 0x000fce0000000000 */
.L_x_20:
        /* <DEDUP_REMOVED lines=12> */
[----:B------:R-:W-:Y:S02]  /*07b0*/  IMAD.WIDE.U32 R16, R5, 0x4, R14 ;  /* 0x0000000405107825 */ /* 0x000fe400078e000e */
[----:B------:R-:W4:Y:S04]  /*07c0*/  LDG.E R14, desc[UR6][R14.64] ;  /* 0x000000060e0e7981 */ /* 0x000f28000c1e1900 */
[----:B------:R-:W5:Y:S01]  /*07d0*/  LDG.E R16, desc[UR6][R16.64] ;  /* 0x0000000610107981 */ /* 0x000f62000c1e1900 */
[----:B------:R-:W-:Y:S01]  /*07e0*/  IADD3 R6, PT, PT, R6, 0x4, RZ ;  /* 0x0000000406067810 */ /* 0x000fe20007ffe0ff */
[----:B--2---:R-:W-:-:S04]  /*07f0*/  FADD R3, R3, R10 ;  /* 0x0000000a03037221 */ /* 0x004fc80000000000 */
[----:B---3--:R-:W-:-:S04]  /*0800*/  FADD R3, R3, R12 ;  /* 0x0000000c03037221 */ /* 0x008fc80000000000 */
[----:B----4-:R-:W-:-:S04]  /*0810*/  FADD R3, R3, R14 ;  /* 0x0000000e03037221 */ /* 0x010fc80000000000 */
[----:B-----5:R-:W-:-:S07]  /*0820*/  FADD R3, R3, R16 ;  /* 0x0000001003037221 */ /* 0x020fce0000000000 */
.L_x_21:
[----:B------:R-:W-:Y:S05]  /*0830*/  @!P1 BRA `(.L_x_17) ;  /* 0x0000000000289947 */ /* 0x000fea0003800000 */
[----:B------:R-:W1:Y:S01]  /*0840*/  LDC.64 R10, c[0x0][0x380] ;  /* 0x0000e000ff0a7b82 */ /* 0x000e620000000a00 */
[----:B------:R-:W-:Y:S01]  /*0850*/  IMAD R0, R6, R5, R4 ;  /* 0x0000000506007224 */ /* 0x000fe200078e0204 */
[----:B------:R-:W-:-:S07]  /*0860*/  IADD3 R2, PT, PT, -R2, RZ, RZ ;  /* 0x000000ff02027210 */ /* 0x000fce0007ffe1ff */
.L_x_22:
[----:B-1----:R-:W-:-:S06]  /*0870*/  IMAD.WIDE R6, R0, 0x4, R10 ;  /* 0x0000000400067825 */ /* 0x002fcc00078e020a */
[----:B0-----:R-:W2:Y:S01]  /*0880*/  LDG.E R6, desc[UR6][R6.64] ;  /* 0x0000000606067981 */ /* 0x001ea2000c1e1900 */
[----:B------:R-:W-:Y:S02]  /*0890*/  IADD3 R2, PT, PT, R2, 0x1, RZ ;  /* 0x0000000102027810 */ /* 0x000fe40007ffe0ff */
[----:B------:R-:W-:Y:S02]  /*08a0*/  IADD3 R0, PT, PT, R0, R5, RZ ;  /* 0x0000000500007210 */ /* 0x000fe40007ffe0ff */
[----:B------:R-:W-:Y:S01]  /*08b0*/  ISETP.NE.AND P0, PT, R2, RZ, PT ;  /* 0x000000ff0200720c */ /* 0x000fe20003f05270 */
[----:B--2---:R-:W-:-:S12]  /*08c0*/  FADD R3, R6, R3 ;  /* 0x0000000306037221 */ /* 0x004fd80000000000 */
[----:B------:R-:W-:Y:S05]  /*08d0*/  @P0 BRA `(.L_x_22) ;  /* 0xfffffffc00e40947 */ /* 0x000fea000383ffff */
.L_x_17:
[----:B------:R-:W-:-:S13]  /*08e0*/  ISETP.GE.AND P0, PT, R5, 0x1, PT ;  /* 0x000000010500780c */ /* 0x000fda0003f06270 */
[----:B0-----:R-:W-:Y:S05]  /*08f0*/  @!P0 EXIT ;  /* 0x000000000000894d */ /* 0x001fea0003800000 */
[----:B------:R-:W-:-:S04]  /*0900*/  I2FP.F32.U32 R0, R5 ;  /* 0x0000000500007245 */ /* 0x000fc80000201000 */
[----:B------:R-:W-:-:S04]  /*0910*/  IADD3 R2, PT, PT, R0, 0x1800000, RZ ;  /* 0x0180000000027810 */ /* 0x000fc80007ffe0ff */
[----:B------:R-:W-:-:S04]  /*0920*/  LOP3.LUT R2, R2, 0x7f800000, RZ, 0xc0, !PT ;  /* 0x7f80000002027812 */ /* 0x000fc800078ec0ff */
[----:B------:R-:W-:-:S13]  /*0930*/  ISETP.GT.U32.AND P0, PT, R2, 0x1ffffff, PT ;  /* 0x01ffffff0200780c */ /* 0x000fda0003f04070 */
[----:B------:R-:W-:Y:S05]  /*0940*/  @P0 BRA `(.L_x_23) ;  /* 0x00000000000c0947 */ /* 0x000fea0003800000 */
[----:B------:R-:W-:-:S07]  /*0950*/  MOV R2, 0x970 ;  /* 0x0000097000027802 */ /* 0x000fce0000000f00 */
[----:B------:R-:W-:Y:S05]  /*0960*/  CALL.REL.NOINC `($__internal_1_$__cuda_sm20_rcp_rn_f32_slowpath) ;  /* 0x0000001800b87944 */ /* 0x000fea0003c00000 */
[----:B------:R-:W-:Y:S05]  /*0970*/  BRA `(.L_x_24) ;  /* 0x0000000000107947 */ /* 0x000fea0003800000 */
.L_x_23:
[----:B------:R-:W0:Y:S02]  /*0980*/  MUFU.RCP R5, R0 ;  /* 0x0000000000057308 */ /* 0x000e240000001000 */
[----:B0-----:R-:W-:-:S04]  /*0990*/  FFMA R2, R0, R5, -1 ;  /* 0xbf80000000027423 */ /* 0x001fc80000000005 */
[----:B------:R-:W-:-:S04]  /*09a0*/  FADD.FTZ R2, -R2, -RZ ;  /* 0x800000ff02027221 */ /* 0x000fc80000010100 */
[----:B------:R-:W-:-:S07]  /*09b0*/  FFMA R5, R5, R2, R5 ;  /* 0x0000000205057223 */ /* 0x000fce0000000005 */
.L_x_24:
[----:B------:R-:W0:Y:S01]  /*09c0*/  LDCU UR5, c[0x0][0x388] ;  /* 0x00007100ff0577ac */ /* 0x000e220008000800 */
[----:B------:R-:W-:Y:S01]  /*09d0*/  HFMA2 R7, -RZ, RZ, 0, 0 ;  /* 0x00000000ff077431 */ /* 0x000fe200000001ff */
[----:B0-----:R-:W-:-:S04]  /*09e0*/  MOV R17, UR5 ;  /* 0x0000000500117c02 */ /* 0x001fc80008000f00 */
[C---:B------:R-:W-:Y:S02]  /*09f0*/  IADD3 R0, PT, PT, R17.reuse, -0x1, RZ ;  /* 0xffffffff11007810 */ /* 0x040fe40007ffe0ff */
[----:B------:R-:W-:Y:S02]  /*0a00*/  LOP3.LUT R6, R17, 0x7, RZ, 0xc0, !PT ;  /* 0x0000000711067812 */ /* 0x000fe400078ec0ff */
[----:B------:R-:W-:-:S13]  /*0a10*/  ISETP.GE.U32.AND P0, PT, R0, 0x7, PT ;  /* 0x000000070000780c */ /* 0x000fda0003f06070 */
[----:B------:R-:W-:Y:S05]  /*0a20*/  @!P0 BRA `(.L_x_25) ;  /* 0x0000000c00408947 */ /* 0x000fea0003800000 */
[----:B------:R-:W0:Y:S01]  /*0a30*/  LDC R8, c[0x0][0x388] ;  /* 0x0000e200ff087b82 */ /* 0x000e220000000800 */
[C---:B------:R-:W-:Y:S01]  /*0a40*/  LOP3.LUT R7, R17.reuse, 0x7ffffff8, RZ, 0xc0, !PT ;  /* 0x7ffffff811077812 */ /* 0x040fe200078ec0ff */
[C-C-:B------:R-:W-:Y:S01]  /*0a50*/  IMAD R10, R17.reuse, 0x7, R4.reuse ;  /* 0x00000007110a7824 */ /* 0x140fe200078e0204 */
[C---:B------:R-:W-:Y:S01]  /*0a60*/  IADD3 R9, PT, PT, R17.reuse, UR4, R9 ;  /* 0x0000000411097c10 */ /* 0x040fe2000fffe009 */
[C-C-:B------:R-:W-:Y:S01]  /*0a70*/  IMAD R11, R17.reuse, 0x6, R4.reuse ;  /* 0x00000006110b7824 */ /* 0x140fe200078e0204 */
[CC--:B------:R-:W-:Y:S01]  /*0a80*/  LEA R13, R17.reuse, R4.reuse, 0x2 ;  /* 0x00000004110d7211 */ /* 0x0c0fe200078e10ff */
[C-C-:B------:R-:W-:Y:S01]  /*0a90*/  IMAD R12, R17.reuse, 0x5, R4.reuse ;  /* 0x00000005110c7824 */ /* 0x140fe200078e0204 */
[CC--:B------:R-:W-:Y:S01]  /*0aa0*/  LEA R21, R17.reuse, R4.reuse, 0x1 ;  /* 0x0000000411157211 */ /* 0x0c0fe200078e08ff */
[----:B------:R-:W1:Y:S01]  /*0ab0*/  LDC.64 R14, c[0x0][0x380] ;  /* 0x0000e000ff0e7b82 */ /* 0x000e620000000a00 */
[----:B------:R-:W-:Y:S01]  /*0ac0*/  IMAD R19, R17, 0x3, R4 ;  /* 0x0000000311137824 */ /* 0x000fe200078e0204 */
[----:B------:R-:W-:-:S02]  /*0ad0*/  MOV R23, R4 ;  /* 0x0000000400177202 */ /* 0x000fc40000000f00 */
[----:B------:R-:W-:-:S07]  /*0ae0*/  IADD3 R18, PT, PT, -R7, RZ, RZ ;  /* 0x000000ff07127210 */ /* 0x000fce0007ffe1ff */
.L_x_59:
[----:B------:R-:W-:Y:S01]  /*0af0*/  FSETP.NEU.AND P0, PT, R3, RZ, PT ;  /* 0x000000ff0300720b */ /* 0x000fe20003f0d000 */
[----:B------:R-:W-:-:S12]  /*0b00*/  BSSY.RECONVERGENT B2, `(.L_x_26) ;  /* 0x0000015000027945 */ /* 0x000fd80003800200 */
[----:B------:R-:W-:Y:S05]  /*0b10*/  @!P0 BRA `(.L_x_27) ;  /* 0x0000000000448947 */ /* 0x000fea0003800000 */
[----:B-1----:R-:W-:-:S05]  /*0b20*/  IMAD.WIDE R16, R23, 0x4, R14 ;  /* 0x0000000417107825 */ /* 0x002fca00078e020e */
[----:B------:R-:W2:Y:S01]  /*0b30*/  LDG.E R0, desc[UR6][R16.64] ;  /* 0x0000000610007981 */ /* 0x000ea2000c1e1900 */
[----:B------:R-:W1:Y:S01]  /*0b40*/  MUFU.RCP R2, R3 ;  /* 0x0000000300027308 */ /* 0x000e620000001000 */
[----:B------:R-:W-:Y:S01]  /*0b50*/  BSSY.RECONVERGENT B3, `(.L_x_28) ;  /* 0x000000b000037945 */ /* 0x000fe20003800200 */
[----:B-1----:R-:W-:-:S04]  /*0b60*/  FFMA R25, R2, -R3, 1 ;  /* 0x3f80000002197423 */ /* 0x002fc80000000803 */
[----:B------:R-:W-:Y:S02]  /*0b70*/  FFMA R25, R2, R25, R2 ;  /* 0x0000001902197223 */ /* 0x000fe40000000002 */
[----:B--2---:R-:W1:Y:S02]  /*0b80*/  FCHK P0, R0, R3 ;  /* 0x0000000300007302 */ /* 0x004e640000000000 */
[----:B------:R-:W-:-:S04]  /*0b90*/  FFMA R2, R0, R25, RZ ;  /* 0x0000001900027223 */ /* 0x000fc800000000ff */
[----:B------:R-:W-:-:S04]  /*0ba0*/  FFMA R20, R2, -R3, R0 ;  /* 0x8000000302147223 */ /* 0x000fc80000000000 */
[----:B------:R-:W-:Y:S01]  /*0bb0*/  FFMA R25, R25, R20, R2 ;  /* 0x0000001419197223 */ /* 0x000fe20000000002 */
[----:B-1----:R-:W-:Y:S06]  /*0bc0*/  @!P0 BRA `(.L_x_29) ;  /* 0x00000000000c8947 */ /* 0x002fec0003800000 */
[----:B------:R-:W-:-:S07]  /*0bd0*/  MOV R2, 0xbf0 ;  /* 0x00000bf000027802 */ /* 0x000fce0000000f00 */
[----:B0-----:R-:W-:Y:S05]  /*0be0*/  CALL.REL.NOINC `($__internal_2_$__cuda_sm3x_div_rn_noftz_f32_slowpath) ;  /* 0x0000001800e87944 */ /* 0x001fea0003c00000 */
[----:B------:R-:W-:-:S07]  /*0bf0*/  MOV R25, R0 ;  /* 0x0000000000197202 */ /* 0x000fce0000000f00 */
.L_x_29:
[----:B------:R-:W-:Y:S05]  /*0c00*/  BSYNC.RECONVERGENT B3 ;  /* 0x0000000000037941 */ /* 0x000fea0003800200 */
.L_x_28:
[----:B------:R1:W-:Y:S01]  /*0c10*/  STG.E desc[UR6][R16.64], R25 ;  /* 0x0000001910007986 */ /* 0x0003e2000c101906 */
[----:B------:R-:W-:Y:S05]  /*0c20*/  BRA `(.L_x_30) ;  /* 0x0000000000087947 */ /* 0x000fea0003800000 */
.L_x_27:
[----:B-1----:R-:W-:-:S05]  /*0c30*/  IMAD.WIDE R16, R23, 0x4, R14 ;  /* 0x0000000417107825 */ /* 0x002fca00078e020e */
[----:B------:R2:W-:Y:S02]  /*0c40*/  STG.E desc[UR6][R16.64], R5 ;  /* 0x0000000510007986 */ /* 0x0005e4000c101906 */
.L_x_30:
[----:B------:R-:W-:Y:S05]  /*0c50*/  BSYNC.RECONVERGENT B2 ;  /* 0x0000000000027941 */ /* 0x000fea0003800200 */
.L_x_26:
[----:B------:R-:W-:Y:S01]  /*0c60*/  FSETP.NEU.AND P0, PT, R3, RZ, PT ;  /* 0x000000ff0300720b */ /* 0x000fe20003f0d000 */
[----:B------:R-:W-:-:S12]  /*0c70*/  BSSY.RECONVERGENT B2, `(.L_x_31) ;  /* 0x0000015000027945 */ /* 0x000fd80003800200 */
[----:B-12---:R-:W1:Y:S02]  /*0c80*/  @!P0 LDC.64 R16, c[0x0][0x380] ;  /* 0x0000e000ff108b82 */ /* 0x006e640000000a00 */
[----:B-1----:R-:W-:-:S05]  /*0c90*/  @!P0 IMAD.WIDE R16, R9, 0x4, R16 ;  /* 0x0000000409108825 */ /* 0x002fca00078e0210 */
[----:B------:R1:W-:Y:S01]  /*0ca0*/  @!P0 STG.E desc[UR6][R16.64], R5 ;  /* 0x0000000510008986 */ /* 0x0003e2000c101906 */
        /* <DEDUP_REMOVED lines=12> */
[----:B------:R-:W-:Y:S02]  /*0d70*/  MOV R0, R27 ;  /* 0x0000001b00007202 */ /* 0x000fe40000000f00 */
[----:B------:R-:W-:-:S07]  /*0d80*/  MOV R2, 0xda0 ;  /* 0x00000da000027802 */ /* 0x000fce0000000f00 */
[----:B0-----:R-:W-:Y:S05]  /*0d90*/  CALL.REL.NOINC `($__internal_2_$__cuda_sm3x_div_rn_noftz_f32_slowpath) ;  /* 0x00000018007c7944 */ /* 0x001fea0003c00000 */
.L_x_34:
[----:B------:R-:W-:Y:S05]  /*0da0*/  BSYNC.RECONVERGENT B3 ;  /* 0x0000000000037941 */ /* 0x000fea0003800200 */
.L_x_33:
[----:B------:R2:W-:Y:S02]  /*0db0*/  STG.E desc[UR6][R16.64], R0 ;  /* 0x0000000010007986 */ /* 0x0005e4000c101906 */
.L_x_32:
[----:B------:R-:W-:Y:S05]  /*0dc0*/  BSYNC.RECONVERGENT B2 ;  /* 0x0000000000027941 */ /* 0x000fea0003800200 */
.L_x_31:
        /* <DEDUP_REMOVED lines=20> */
.L_x_38:
[----:B------:R-:W-:Y:S05]  /*0f10*/  BSYNC.RECONVERGENT B3 ;  /* 0x0000000000037941 */ /* 0x000fea0003800200 */
.L_x_37:
[----:B------:R2:W-:Y:S02]  /*0f20*/  STG.E desc[UR6][R16.64], R0 ;  /* 0x0000000010007986 */ /* 0x0005e4000c101906 */
.L_x_36:
[----:B------:R-:W-:Y:S05]  /*0f30*/  BSYNC.RECONVERGENT B2 ;  /* 0x0000000000027941 */ /* 0x000fea0003800200 */
.L_x_35:
        /* <DEDUP_REMOVED lines=20> */
.L_x_42:
[----:B------:R-:W-:Y:S05]  /*1080*/  BSYNC.RECONVERGENT B3 ;  /* 0x0000000000037941 */ /* 0x000fea0003800200 */
.L_x_41:
[----:B------:R2:W-:Y:S02]  /*1090*/  STG.E desc[UR6][R16.64], R0 ;  /* 0x0000000010007986 */ /* 0x0005e4000c101906 */
.L_x_40:
[----:B------:R-:W-:Y:S05]  /*10a0*/  BSYNC.RECONVERGENT B2 ;  /* 0x0000000000027941 */ /* 0x000fea0003800200 */
.L_x_39:
        /* <DEDUP_REMOVED lines=17> */
[----:B------:R-:W-:Y:S01]  /*11c0*/  IMAD.MOV.U32 R0, RZ, RZ, R27 ;  /* 0x000000ffff007224 */ /* 0x000fe200078e001b */
[----:B------:R-:W-:-:S07]  /*11d0*/  MOV R2, 0x11f0 ;  /* 0x000011f000027802 */ /* 0x000fce0000000f00 */
[----:B0-----:R-:W-:Y:S05]  /*11e0*/  CALL.REL.NOINC `($__internal_2_$__cuda_sm3x_div_rn_noftz_f32_slowpath) ;  /* 0x0000001400687944 */ /* 0x001fea0003c00000 */
.L_x_46:
[----:B------:R-:W-:Y:S05]  /*11f0*/  BSYNC.RECONVERGENT B3 ;  /* 0x0000000000037941 */ /* 0x000fea0003800200 */
.L_x_45:
[----:B------:R2:W-:Y:S02]  /*1200*/  STG.E desc[UR6][R16.64], R0 ;  /* 0x0000000010007986 */ /* 0x0005e4000c101906 */
.L_x_44:
[----:B------:R-:W-:Y:S05]  /*1210*/  BSYNC.RECONVERGENT B2 ;  /* 0x0000000000027941 */ /* 0x000fea0003800200 */
.L_x_43:
        /* <DEDUP_REMOVED lines=20> */
.L_x_50:
[----:B------:R-:W-:Y:S05]  /*1360*/  BSYNC.RECONVERGENT B3 ;  /* 0x0000000000037941 */ /* 0x000fea0003800200 */
.L_x_49:
[----:B------:R2:W-:Y:S02]  /*1370*/  STG.E desc[UR6][R16.64], R0 ;  /* 0x0000000010007986 */ /* 0x0005e4000c101906 */
.L_x_48:
[----:B------:R-:W-:Y:S05]  /*1380*/  BSYNC.RECONVERGENT B2 ;  /* 0x0000000000027941 */ /* 0x000fea0003800200 */
.L_x_47:
        /* <DEDUP_REMOVED lines=20> */
.L_x_54:
[----:B------:R-:W-:Y:S05]  /*14d0*/  BSYNC.RECONVERGENT B3 ;  /* 0x0000000000037941 */ /* 0x000fea0003800200 */
.L_x_53:
[----:B------:R2:W-:Y:S02]  /*14e0*/  STG.E desc[UR6][R16.64], R0 ;  /* 0x0000000010007986 */ /* 0x0005e4000c101906 */
.L_x_52:
[----:B------:R-:W-:Y:S05]  /*14f0*/  BSYNC.RECONVERGENT B2 ;  /* 0x0000000000027941 */ /* 0x000fea0003800200 */
.L_x_51:
        /* <DEDUP_REMOVED lines=20> */
.L_x_58:
[----:B------:R-:W-:Y:S05]  /*1640*/  BSYNC.RECONVERGENT B3 ;  /* 0x0000000000037941 */ /* 0x000fea0003800200 */
.L_x_57:
[----:B------:R2:W-:Y:S02]  /*1650*/  STG.E desc[UR6][R16.64], R0 ;  /* 0x0000000010007986 */ /* 0x0005e4000c101906 */
.L_x_56:
[----:B------:R-:W-:Y:S05]  /*1660*/  BSYNC.RECONVERGENT B2 ;  /* 0x0000000000027941 */ /* 0x000fea0003800200 */
.L_x_55:
[----:B------:R-:W-:Y:S02]  /*1670*/  IADD3 R18, PT, PT, R18, 0x8, RZ ;  /* 0x0000000812127810 */ /* 0x000fe40007ffe0ff */
[----:B012---:R-:W-:Y:S02]  /*1680*/  MOV R17, R8 ;  /* 0x0000000800117202 */ /* 0x007fe40000000f00 */
[----:B------:R-:W-:Y:S02]  /*1690*/  ISETP.NE.AND P0, PT, R18, RZ, PT ;  /* 0x000000ff1200720c */ /* 0x000fe40003f05270 */
[C---:B------:R-:W-:Y:S02]  /*16a0*/  LEA R10, R17.reuse, R10, 0x3 ;  /* 0x0000000a110a7211 */ /* 0x040fe400078e18ff */
[C---:B------:R-:W-:Y:S02]  /*16b0*/  LEA R11, R17.reuse, R11, 0x3 ;  /* 0x0000000b110b7211 */ /* 0x040fe400078e18ff */
[----:B------:R-:W-:-:S02]  /*16c0*/  LEA R12, R17, R12, 0x3 ;  /* 0x0000000c110c7211 */ /* 0x000fc400078e18ff */
[C---:B------:R-:W-:Y:S02]  /*16d0*/  LEA R13, R17.reuse, R13, 0x3 ;  /* 0x0000000d110d7211 */ /* 0x040fe400078e18ff */
[C---:B------:R-:W-:Y:S02]  /*16e0*/  LEA R19, R17.reuse, R19, 0x3 ;  /* 0x0000001311137211 */ /* 0x040fe400078e18ff */
[C---:B------:R-:W-:Y:S02]  /*16f0*/  LEA R21, R17.reuse, R21, 0x3 ;  /* 0x0000001511157211 */ /* 0x040fe400078e18ff */
[C---:B------:R-:W-:Y:S02]  /*1700*/  LEA R23, R17.reuse, R23, 0x3 ;  /* 0x0000001711177211 */ /* 0x040fe400078e18ff */
[----:B------:R-:W-:Y:S01]  /*1710*/  LEA R9, R17, R9, 0x3 ;  /* 0x0000000911097211 */ /* 0x000fe200078e18ff */
[----:B------:R-:W-:Y:S06]  /*1720*/  @P0 BRA `(.L_x_59) ;  /* 0xfffffff000f00947 */ /* 0x000fec000383ffff */
.L_x_25:
[----:B------:R-:W-:-:S13]  /*1730*/  ISETP.NE.AND P0, PT, R6, RZ, PT ;  /* 0x000000ff0600720c */ /* 0x000fda0003f05270 */
[----:B------:R-:W-:Y:S05]  /*1740*/  @!P0 EXIT ;  /* 0x000000000000894d */ /* 0x000fea0003800000 */
[----:B------:R-:W-:Y:S02]  /*1750*/  ISETP.GE.U32.AND P0, PT, R6, 0x4, PT ;  /* 0x000000040600780c */ /* 0x000fe40003f06070 */
[----:B------:R-:W-:-:S11]  /*1760*/  LOP3.LUT R6, R17, 0x3, RZ, 0xc0, !PT ;  /* 0x0000000311067812 */ /* 0x000fd600078ec0ff */
[----:B------:R-:W-:Y:S05]  /*1770*/  @!P0 BRA `(.L_x_60) ;  /* 0x0000000400c88947 */ /* 0x000fea0003800000 */
[----:B------:R-:W-:Y:S01]  /*1780*/  FSETP.NEU.AND P0, PT, R3, RZ, PT ;  /* 0x000000ff0300720b */ /* 0x000fe20003f0d000 */
[----:B------:R-:W-:-:S12]  /*1790*/  BSSY.RECONVERGENT B2, `(.L_x_61) ;  /* 0x0000018000027945 */ /* 0x000fd80003800200 */
[----:B------:R-:W0:Y:S01]  /*17a0*/  @!P0 LDC.64 R8, c[0x0][0x380] ;  /* 0x0000e000ff088b82 */ /* 0x000e220000000a00 */
[----:B------:R-:W-:-:S04]  /*17b0*/  @!P0 IMAD R11, R7, R17, R4 ;  /* 0x00000011070b8224 */ /* 0x000fc800078e0204 */
[----:B0-----:R-:W-:-:S05]  /*17c0*/  @!P0 IMAD.WIDE R8, R11, 0x4, R8 ;  /* 0x000000040b088825 */ /* 0x001fca00078e0208 */
[----:B------:R0:W-:Y:S01]  /*17d0*/  @!P0 STG.E desc[UR6][R8.64], R5 ;  /* 0x0000000508008986 */ /* 0x0001e2000c101906 */
[----:B------:R-:W-:Y:S05]  /*17e0*/  @!P0 BRA `(.L_x_62) ;  /* 0x0000000000488947 */ /* 0x000fea0003800000 */
[----:B0-----:R-:W0:Y:S01]  /*17f0*/  LDC.64 R8, c[0x0][0x380] ;  /* 0x0000e000ff087b82 */ /* 0x001e220000000a00 */
[----:B------:R-:W-:-:S04]  /*1800*/  IMAD R17, R7, R17, R4 ;  /* 0x0000001107117224 */ /* 0x000fc800078e0204 */
[----:B0-----:R-:W-:-:S05]  /*1810*/  IMAD.WIDE R8, R17, 0x4, R8 ;  /* 0x0000000411087825 */ /* 0x001fca00078e0208 */
[----:B------:R-:W2:Y:S01]  /*1820*/  LDG.E R13, desc[UR6][R8.64] ;  /* 0x00000006080d7981 */ /* 0x000ea2000c1e1900 */
[----:B------:R-:W0:Y:S01]  /*1830*/  MUFU.RCP R0, R3 ;  /* 0x0000000300007308 */ /* 0x000e220000001000 */
[----:B------:R-:W-:Y:S01]  /*1840*/  BSSY.RECONVERGENT B3, `(.L_x_63) ;  /* 0x000000b000037945 */ /* 0x000fe20003800200 */
[----:B0-----:R-:W-:-:S04]  /*1850*/  FFMA R11, R0, -R3, 1 ;  /* 0x3f800000000b7423 */ /* 0x001fc80000000803 */
[----:B------:R-:W-:Y:S02]  /*1860*/  FFMA R0, R0, R11, R0 ;  /* 0x0000000b00007223 */ /* 0x000fe40000000000 */
[----:B--2---:R-:W0:Y:S02]  /*1870*/  FCHK P0, R13, R3 ;  /* 0x000000030d007302 */ /* 0x004e240000000000 */
[----:B------:R-:W-:-:S04]  /*1880*/  FFMA R2, R0, R13, RZ ;  /* 0x0000000d00027223 */ /* 0x000fc800000000ff */
[----:B------:R-:W-:-:S04]  /*1890*/  FFMA R11, R2, -R3, R13 ;  /* 0x80000003020b7223 */ /* 0x000fc8000000000d */
[----:B------:R-:W-:Y:S01]  /*18a0*/  FFMA R0, R0, R11, R2 ;  /* 0x0000000b00007223 */ /* 0x000fe20000000002 */
[----:B0-----:R-:W-:Y:S06]  /*18b0*/  @!P0 BRA `(.L_x_64) ;  /* 0x00000000000c8947 */ /* 0x001fec0003800000 */
[----:B------:R-:W-:Y:S02]  /*18c0*/  MOV R0, R13 ;  /* 0x0000000d00007202 */ /* 0x000fe40000000f00 */
[----:B------:R-:W-:-:S07]  /*18d0*/  MOV R2, 0x18f0 ;  /* 0x000018f000027802 */ /* 0x000fce0000000f00 */
[----:B------:R-:W-:Y:S05]  /*18e0*/  CALL.REL.NOINC `($__internal_2_$__cuda_sm3x_div_rn_noftz_f32_slowpath) ;  /* 0x0000000c00a87944 */ /* 0x000fea0003c00000 */
.L_x_64:
[----:B------:R-:W-:Y:S05]  /*18f0*/  BSYNC.RECONVERGENT B3 ;  /* 0x0000000000037941 */ /* 0x000fea0003800200 */
.L_x_63:
[----:B------:R1:W-:Y:S02]  /*1900*/  STG.E desc[UR6][R8.64], R0 ;  /* 0x0000000008007986 */ /* 0x0003e4000c101906 */
.L_x_62:
[----:B------:R-:W-:Y:S05]  /*1910*/  BSYNC.RECONVERGENT B2 ;  /* 0x0000000000027941 */ /* 0x000fea0003800200 */
.L_x_61:
[----:B------:R-:W-:Y:S01]  /*1920*/  FSETP.NEU.AND P0, PT, R3, RZ, PT ;  /* 0x000000ff0300720b */ /* 0x000fe20003f0d000 */
[----:B------:R-:W-:Y:S01]  /*1930*/  BSSY.RECONVERGENT B2, `(.L_x_65) ;  /* 0x000001b000027945 */ /* 0x000fe20003800200 */
[----:B------:R-:W-:-:S11]  /*1940*/  IADD3 R13, PT, PT, R7, 0x1, RZ ;  /* 0x00000001070d7810 */ /* 0x000fd60007ffe0ff */
[----:B------:R-:W2:Y:S08]  /*1950*/  @!P0 LDC R11, c[0x0][0x388] ;  /* 0x0000e200ff0b8b82 */ /* 0x000eb00000000800 */
[----:B01----:R-:W0:Y:S01]  /*1960*/  @!P0 LDC.64 R8, c[0x0][0x380] ;  /* 0x0000e000ff088b82 */ /* 0x003e220000000a00 */
[----:B--2---:R-:W-:-:S04]  /*1970*/  @!P0 IMAD R11, R13, R11, R4 ;  /* 0x0000000b0d0b8224 */ /* 0x004fc800078e0204 */
[----:B0-----:R-:W-:-:S05]  /*1980*/  @!P0 IMAD.WIDE R8, R11, 0x4, R8 ;  /* 0x000000040b088825 */ /* 0x001fca00078e0208 */
[----:B------:R0:W-:Y:S01]  /*1990*/  @!P0 STG.E desc[UR6][R8.64], R5 ;  /* 0x0000000508008986 */ /* 0x0001e2000c101906 */
[----:B------:R-:W-:Y:S05]  /*19a0*/  @!P0 BRA `(.L_x_66) ;  /* 0x00000000004c8947 */ /* 0x000fea0003800000 */
[----:B0-----:R-:W0:Y:S01]  /*19b0*/  LDC.64 R8, c[0x0][0x380] ;  /* 0x0000e000ff087b82 */ /* 0x001e220000000a00 */
[----:B------:R-:W1:Y:S02]  /*19c0*/  LDCU UR4, c[0x0][0x388] ;  /* 0x00007100ff0477ac */ /* 0x000e640008000800 */
[----:B-1----:R-:W-:-:S04]  /*19d0*/  IMAD R13, R13, UR4, R4 ;  /* 0x000000040d0d7c24 */ /* 0x002fc8000f8e0204 */
        /* <DEDUP_REMOVED lines=14> */
.L_x_68:
[----:B------:R-:W-:Y:S05]  /*1ac0*/  BSYNC.RECONVERGENT B3 ;  /* 0x0000000000037941 */ /* 0x000fea0003800200 */
.L_x_67:
[----:B------:R1:W-:Y:S02]  /*1ad0*/  STG.E desc[UR6][R8.64], R0 ;  /* 0x0000000008007986 */ /* 0x0003e4000c101906 */
.L_x_66:
[----:B------:R-:W-:Y:S05]  /*1ae0*/  BSYNC.RECONVERGENT B2 ;  /* 0x0000000000027941 */ /* 0x000fea0003800200 */
.L_x_65:
        /* <DEDUP_REMOVED lines=26> */
.L_x_72:
[----:B------:R-:W-:Y:S05]  /*1c90*/  BSYNC.RECONVERGENT B3 ;  /* 0x0000000000037941 */ /* 0x000fea0003800200 */
.L_x_71:
[----:B------:R1:W-:Y:S02]  /*1ca0*/  STG.E desc[UR6][R8.64], R0 ;  /* 0x0000000008007986 */ /* 0x0003e4000c101906 */
.L_x_70:
[----:B------:R-:W-:Y:S05]  /*1cb0*/  BSYNC.RECONVERGENT B2 ;  /* 0x0000000000027941 */ /* 0x000fea0003800200 */
.L_x_69:
[----:B------:R-:W-:Y:S01]  /*1cc0*/  FSETP.NEU.AND P0, PT, R3, RZ, PT ;  /* 0x000000ff0300720b */ /* 0x000fe20003f0d000 */
[----:B------:R-:W-:Y:S01]  /*1cd0*/  VIADD R13, R7, 0x3 ;  /* 0x00000003070d7836 */ /* 0x000fe20000000000 */
[----:B------:R-:W-:Y:S11]  /*1ce0*/  BSSY.RECONVERGENT B2, `(.L_x_73) ;  /* 0x000001a000027945 */ /* 0x000ff60003800200 */
        /* <DEDUP_REMOVED lines=23> */
.L_x_76:
[----:B------:R-:W-:Y:S05]  /*1e60*/  BSYNC.RECONVERGENT B3 ;  /* 0x0000000000037941 */ /* 0x000fea0003800200 */
.L_x_75:
[----:B------:R1:W-:Y:S02]  /*1e70*/  STG.E desc[UR6][R8.64], R0 ;  /* 0x0000000008007986 */ /* 0x0003e4000c101906 */
.L_x_74:
[----:B------:R-:W-:Y:S05]  /*1e80*/  BSYNC.RECONVERGENT B2 ;  /* 0x0000000000027941 */ /* 0x000fea0003800200 */
.L_x_73:
[----:B------:R-:W-:-:S07]  /*1e90*/  IADD3 R7, PT, PT, R7, 0x4, RZ ;  /* 0x0000000407077810 */ /* 0x000fce0007ffe0ff */
.L_x_60:
[----:B------:R-:W-:-:S13]  /*1ea0*/  ISETP.NE.AND P0, PT, R6, RZ, PT ;  /* 0x000000ff0600720c */ /* 0x000fda0003f05270 */
[----:B------:R-:W-:Y:S05]  /*1eb0*/  @!P0 EXIT ;  /* 0x000000000000894d */ /* 0x000fea0003800000 */
[----:B------:R-:W-:-:S13]  /*1ec0*/  ISETP.NE.AND P0, PT, R6, 0x1, PT ;  /* 0x000000010600780c */ /* 0x000fda0003f05270 */
[----:B------:R-:W-:Y:S05]  /*1ed0*/  @!P0 BRA `(.L_x_77) ;  /* 0x0000000000e88947 */ /* 0x000fea0003800000 */
[----:B------:R-:W-:Y:S01]  /*1ee0*/  FSETP.NEU.AND P0, PT, R3, RZ, PT ;  /* 0x000000ff0300720b */ /* 0x000fe20003f0d000 */
[----:B------:R-:W-:-:S12]  /*1ef0*/  BSSY.RECONVERGENT B2, `(.L_x_78) ;  /* 0x000001a000027945 */ /* 0x000fd80003800200 */
[----:B-1----:R-:W1:Y:S08]  /*1f00*/  @!P0 LDC R0, c[0x0][0x388] ;  /* 0x0000e200ff008b82 */ /* 0x002e700000000800 */
[----:B0-----:R-:W0:Y:S01]  /*1f10*/  @!P0 LDC.64 R8, c[0x0][0x380] ;  /* 0x0000e000ff088b82 */ /* 0x001e220000000a00 */
[----:B-1----:R-:W-:-:S04]  /*1f20*/  @!P0 IMAD R11, R7, R0, R4 ;  /* 0x00000000070b8224 */ /* 0x002fc800078e0204 */
        /* <DEDUP_REMOVED lines=20> */
.L_x_81:
[----:B------:R-:W-:Y:S05]  /*2070*/  BSYNC.RECONVERGENT B3 ;  /* 0x0000000000037941 */ /* 0x000fea0003800200 */
.L_x_80:
[----:B------:R1:W-:Y:S02]  /*2080*/  STG.E desc[UR6][R8.64], R0 ;  /* 0x0000000008007986 */ /* 0x0003e4000c101906 */
.L_x_79:
[----:B------:R-:W-:Y:S05]  /*2090*/  BSYNC.RECONVERGENT B2 ;  /* 0x0000000000027941 */ /* 0x000fea0003800200 */
.L_x_78:
        /* <DEDUP_REMOVED lines=26> */
.L_x_85:
[----:B------:R-:W-:Y:S05]  /*2240*/  BSYNC.RECONVERGENT B3 ;  /* 0x0000000000037941 */ /* 0x000fea0003800200 */
.L_x_84:
[----:B------:R1:W-:Y:S02]  /*2250*/  STG.E desc[UR6][R8.64], R0 ;  /* 0x0000000008007986 */ /* 0x0003e4000c101906 */
.L_x_83:
[----:B------:R-:W-:Y:S05]  /*2260*/  BSYNC.RECONVERGENT B2 ;  /* 0x0000000000027941 */ /* 0x000fea0003800200 */
.L_x_82:
[----:B------:R-:W-:-:S07]  /*2270*/  IADD3 R7, PT, PT, R7, 0x2, RZ ;  /* 0x0000000207077810 */ /* 0x000fce0007ffe0ff */
.L_x_77:
[----:B-1----:R-:W1:Y:S02]  /*2280*/  LDC R0, c[0x0][0x388] ;  /* 0x0000e200ff007b82 */ /* 0x002e640000000800 */
[----:B-1----:R-:W-:-:S04]  /*2290*/  LOP3.LUT R2, R0, 0x1, RZ, 0xc0, !PT ;  /* 0x0000000100027812 */ /* 0x002fc800078ec0ff */
[----:B------:R-:W-:-:S13]  /*22a0*/  ISETP.NE.U32.AND P0, PT, R2, 0x1, PT ;  /* 0x000000010200780c */ /* 0x000fda0003f05070 */
[----:B------:R-:W-:Y:S05]  /*22b0*/  @P0 EXIT ;  /* 0x000000000000094d */ /* 0x000fea0003800000 */
[----:B------:R-:W-:-:S13]  /*22c0*/  FSETP.NEU.AND P0, PT, R3, RZ, PT ;  /* 0x000000ff0300720b */ /* 0x000fda0003f0d000 */
[----:B0-----:R-:W0:Y:S01]  /*22d0*/  @!P0 LDC.64 R8, c[0x0][0x380] ;  /* 0x0000e000ff088b82 */ /* 0x001e220000000a00 */
[----:B------:R-:W-:-:S04]  /*22e0*/  @!P0 IMAD R11, R7, R0, R4 ;  /* 0x00000000070b8224 */ /* 0x000fc800078e0204 */
[----:B0-----:R-:W-:-:S05]  /*22f0*/  @!P0 IMAD.WIDE R8, R11, 0x4, R8 ;  /* 0x000000040b088825 */ /* 0x001fca00078e0208 */
[----:B------:R0:W-:Y:S01]  /*2300*/  @!P0 STG.E desc[UR6][R8.64], R5 ;  /* 0x0000000508008986 */ /* 0x0001e2000c101906 */
[----:B------:R-:W-:Y:S05]  /*2310*/  @!P0 EXIT ;  /* 0x000000000000894d */ /* 0x000fea0003800000 */
        /* <DEDUP_REMOVED lines=16> */
.L_x_87:
[----:B------:R-:W-:Y:S05]  /*2420*/  BSYNC.RECONVERGENT B2 ;  /* 0x0000000000027941 */ /* 0x000fea0003800200 */
.L_x_86:
[----:B------:R-:W-:Y:S01]  /*2430*/  STG.E desc[UR6][R4.64], R0 ;  /* 0x0000000004007986 */ /* 0x000fe2000c101906 */
[----:B------:R-:W-:Y:S05]  /*2440*/  EXIT ;  /* 0x000000000000794d */ /* 0x000fea0003800000 */
        .weak           $__internal_1_$__cuda_sm20_rcp_rn_f32_slowpath
        .type           $__internal_1_$__cuda_sm20_rcp_rn_f32_slowpath,@function
        .size           $__internal_1_$__cuda_sm20_rcp_rn_f32_slowpath,($__internal_2_$__cuda_sm3x_div_rn_noftz_f32_slowpath - $__internal_1_$__cuda_sm20_rcp_rn_f32_slowpath)
$__internal_1_$__cuda_sm20_rcp_rn_f32_slowpath:
[----:B------:R-:W-:-:S04]  /*2450*/  SHF.L.U32 R5, R0, 0x1, RZ ;  /* 0x0000000100057819 */ /* 0x000fc800000006ff */
[----:B------:R-:W-:-:S04]  /*2460*/  SHF.R.U32.HI R5, RZ, 0x18, R5 ;  /* 0x00000018ff057819 */ /* 0x000fc80000011605 */
[----:B------:R-:W-:-:S13]  /*2470*/  ISETP.NE.U32.AND P0, PT, R5, RZ, PT ;  /* 0x000000ff0500720c */ /* 0x000fda0003f05070 */
[----:B------:R-:W-:Y:S05]  /*2480*/  @P0 BRA `(.L_x_88) ;  /* 0x00000000002c0947 */ /* 0x000fea0003800000 */
[----:B------:R-:W-:-:S04]  /*2490*/  SHF.L.U32 R5, R0, 0x1, RZ ;  /* 0x0000000100057819 */ /* 0x000fc800000006ff */
[----:B------:R-:W-:-:S13]  /*24a0*/  ISETP.NE.AND P0, PT, R5, RZ, PT ;  /* 0x000000ff0500720c */ /* 0x000fda0003f05270 */
[----:B------:R2:W3:Y:S01]  /*24b0*/  @!P0 MUFU.RCP R5, R0 ;  /* 0x0000000000058308 */ /* 0x0004e20000001000 */
[----:B------:R-:W-:Y:S05]  /*24c0*/  @!P0 BRA `(.L_x_89) ;  /* 0x0000000000a48947 */ /* 0x000fea0003800000 */
[----:B------:R-:W-:-:S04]  /*24d0*/  FFMA R6, R0, 1.84467440737095516160e+19, RZ ;  /* 0x5f80000000067823 */ /* 0x000fc800000000ff */
[----:B---3--:R-:W2:Y:S02]  /*24e0*/  MUFU.RCP R5, R6 ;  /* 0x0000000600057308 */ /* 0x008ea40000001000 */
[----:B--2---:R-:W-:-:S04]  /*24f0*/  FFMA R0, R6, R5, -1 ;  /* 0xbf80000006007423 */ /* 0x004fc80000000005 */
[----:B------:R-:W-:-:S04]  /*2500*/  FADD.FTZ R0, -R0, -RZ ;  /* 0x800000ff00007221 */ /* 0x000fc80000010100 */
[----:B------:R-:W-:-:S04]  /*2510*/  FFMA R0, R5, R0, R5 ;  /* 0x0000000005007223 */ /* 0x000fc80000000005 */
[----:B------:R-:W-:Y:S01]  /*2520*/  FFMA R5, R0, 1.84467440737095516160e+19, RZ ;  /* 0x5f80000000057823 */ /* 0x000fe200000000ff */
[----:B------:R-:W-:Y:S06]  /*2530*/  BRA `(.L_x_89) ;  /* 0x0000000000887947 */ /* 0x000fec0003800000 */
.L_x_88:
[----:B------:R-:W-:-:S04]  /*2540*/  IADD3 R6, PT, PT, R5, -0xfd, RZ ;  /* 0xffffff0305067810 */ /* 0x000fc80007ffe0ff */
[----:B------:R-:W-:-:S13]  /*2550*/  ISETP.GT.U32.AND P0, PT, R6, 0x1, PT ;  /* 0x000000010600780c */ /* 0x000fda0003f04070 */
[----:B------:R-:W-:Y:S05]  /*2560*/  @P0 BRA `(.L_x_90) ;  /* 0x0000000000780947 */ /* 0x000fea0003800000 */
[----:B------:R-:W-:Y:S01]  /*2570*/  LOP3.LUT R7, R0, 0x7fffff, RZ, 0xc0, !PT ;  /* 0x007fffff00077812 */ /* 0x000fe200078ec0ff */
[----:B------:R-:W-:-:S03]  /*2580*/  HFMA2 R13, -RZ, RZ, 0, 1.78813934326171875e-07 ;  /* 0x00000003ff0d7431 */ /* 0x000fc600000001ff */
[----:B------:R-:W-:-:S04]  /*2590*/  LOP3.LUT R7, R7, 0x3f800000, RZ, 0xfc, !PT ;  /* 0x3f80000007077812 */ /* 0x000fc800078efcff */
[----:B------:R-:W0:Y:S01]  /*25a0*/  MUFU.RCP R8, R7 ;  /* 0x0000000700087308 */ /* 0x000e220000001000 */
[----:B------:R-:W-:Y:S01]  /*25b0*/  SHF.L.U32 R12, R13, R6, RZ ;  /* 0x000000060d0c7219 */ /* 0x000fe200000006ff */
        /* <DEDUP_REMOVED lines=9> */
[----:B------:R-:W-:-:S02]  /*2650*/  IADD3 R8, PT, PT, -R8, RZ, RZ ;  /* 0x000000ff08087210 */ /* 0x000fc40007ffe1ff */
[-C--:B------:R-:W-:Y:S02]  /*2660*/  SHF.R.U32.HI R7, RZ, R6.reuse, R7 ;  /* 0x00000006ff077219 */ /* 0x080fe40000011607 */
[----:B------:R-:W-:Y:S02]  /*2670*/  LOP3.LUT P1, RZ, R8, R6, R11, 0xf8, !PT ;  /* 0x0000000608ff7212 */ /* 0x000fe4000782f80b */
[C---:B------:R-:W-:Y:S02]  /*2680*/  LOP3.LUT P0, RZ, R7.reuse, 0x1, RZ, 0xc0, !PT ;  /* 0x0000000107ff7812 */ /* 0x040fe4000780c0ff */
[----:B------:R-:W-:-:S04]  /*2690*/  LOP3.LUT P2, RZ, R7, 0x2, RZ, 0xc0, !PT ;  /* 0x0000000207ff7812 */ /* 0x000fc8000784c0ff */
[----:B------:R-:W-:Y:S02]  /*26a0*/  PLOP3.LUT P0, PT, P0, P1, P2, 0xe0, 0x0 ;  /* 0x000000000000781c */ /* 0x000fe40000703c20 */
[----:B------:R-:W-:Y:S02]  /*26b0*/  LOP3.LUT P1, RZ, R0, 0x7fffff, RZ, 0xc0, !PT ;  /* 0x007fffff00ff7812 */ /* 0x000fe4000782c0ff */
[----:B------:R-:W-:-:S04]  /*26c0*/  SEL R6, RZ, 0x1, !P0 ;  /* 0x00000001ff067807 */ /* 0x000fc80004000000 */
[----:B------:R-:W-:-:S04]  /*26d0*/  IADD3 R6, PT, PT, -R6, RZ, RZ ;  /* 0x000000ff06067210 */ /* 0x000fc80007ffe1ff */
[----:B------:R-:W-:Y:S02]  /*26e0*/  ISETP.GE.AND P0, PT, R6, RZ, PT ;  /* 0x000000ff0600720c */ /* 0x000fe40003f06270 */
[----:B------:R-:W-:-:S04]  /*26f0*/  IADD3 R6, PT, PT, R5, -0xfc, RZ ;  /* 0xffffff0405067810 */ /* 0x000fc80007ffe0ff */
[----:B------:R-:W-:-:S07]  /*2700*/  SHF.R.U32.HI R5, RZ, R6, R11 ;  /* 0x00000006ff057219 */ /* 0x000fce000001160b */
[----:B------:R-:W-:-:S04]  /*2710*/  @!P0 IADD3 R5, PT, PT, R5, 0x1, RZ ;  /* 0x0000000105058810 */ /* 0x000fc80007ffe0ff */
[----:B------:R-:W-:-:S04]  /*2720*/  @!P1 SHF.L.U32 R5, R5, 0x1, RZ ;  /* 0x0000000105059819 */ /* 0x000fc800000006ff */
[----:B------:R-:W-:Y:S01]  /*2730*/  LOP3.LUT R5, R5, 0x80000000, R0, 0xf8, !PT ;  /* 0x8000000005057812 */ /* 0x000fe200078ef800 */
[----:B------:R-:W-:Y:S06]  /*2740*/  BRA `(.L_x_89) ;  /* 0x0000000000047947 */ /* 0x000fec0003800000 */
.L_x_90:
[----:B------:R0:W1:Y:S02]  /*2750*/  MUFU.RCP R5, R0 ;  /* 0x0000000000057308 */ /* 0x0000640000001000 */
.L_x_89:
[----:B------:R-:W-:Y:S02]  /*2760*/  MOV R6, R2 ;  /* 0x0000000200067202 */ /* 0x000fe40000000f00 */
[----:B------:R-:W-:-:S04]  /*2770*/  MOV R7, 0x0 ;  /* 0x0000000000077802 */ /* 0x000fc80000000f00 */
[----:B0123--:R-:W-:Y:S05]  /*2780*/  RET.REL.NODEC R6 `(_Z17manage_adj_matrixPfi) ;  /* 0xffffffd8061c7950 */ /* 0x00ffea0003c3ffff */
        .weak           $__internal_2_$__cuda_sm3x_div_rn_noftz_f32_slowpath
        .type           $__internal_2_$__cuda_sm3x_div_rn_noftz_f32_slowpath,@function
        .size           $__internal_2_$__cuda_sm3x_div_rn_noftz_f32_slowpath,(.L_x_105 - $__internal_2_$__cuda_sm3x_div_rn_noftz_f32_slowpath)
$__internal_2_$__cuda_sm3x_div_rn_noftz_f32_slowpath:
[----:B------:R-:W-:Y:S01]  /*2790*/  SHF.R.U32.HI R20, RZ, 0x17, R3 ;  /* 0x00000017ff147819 */ /* 0x000fe20000011603 */
[----:B------:R-:W-:Y:S01]  /*27a0*/  BSSY.RECONVERGENT B0, `(.L_x_91) ;  /* 0x0000066000007945 */ /* 0x000fe20003800200 */
[----:B------:R-:W-:Y:S02]  /*27b0*/  SHF.R.U32.HI R22, RZ, 0x17, R0 ;  /* 0x00000017ff167819 */ /* 0x000fe40000011600 */
[----:B------:R-:W-:Y:S02]  /*27c0*/  LOP3.LUT R20, R20, 0xff, RZ, 0xc0, !PT ;  /* 0x000000ff14147812 */ /* 0x000fe400078ec0ff */
[----:B------:R-:W-:Y:S02]  /*27d0*/  LOP3.LUT R22, R22, 0xff, RZ, 0xc0, !PT ;  /* 0x000000ff16167812 */ /* 0x000fe400078ec0ff */
[----:B------:R-:W-:Y:S02]  /*27e0*/  IADD3 R24, PT, PT, R20, -0x1, RZ ;  /* 0xffffffff14187810 */ /* 0x000fe40007ffe0ff */
[----:B------:R-:W-:-:S02]  /*27f0*/  MOV R25, R3 ;  /* 0x0000000300197202 */ /* 0x000fc40000000f00 */
[----:B------:R-:W-:Y:S01]  /*2800*/  ISETP.GT.U32.AND P0, PT, R24, 0xfd, PT ;  /* 0x000000fd1800780c */ /* 0x000fe20003f04070 */
[----:B------:R-:W-:-:S05]  /*2810*/  VIADD R24, R22, 0xffffffff ;  /* 0xffffffff16187836 */ /* 0x000fca0000000000 */
[----:B------:R-:W-:-:S13]  /*2820*/  ISETP.GT.U32.OR P0, PT, R24, 0xfd, P0 ;  /* 0x000000fd1800780c */ /* 0x000fda0000704470 */
[----:B------:R-:W-:Y:S01]  /*2830*/  @!P0 MOV R24, RZ ;  /* 0x000000ff00188202 */ /* 0x000fe20000000f00 */
[----:B------:R-:W-:Y:S06]  /*2840*/  @!P0 BRA `(.L_x_92) ;  /* 0x0000000000648947 */ /* 0x000fec0003800000 */
[----:B------:R-:W-:Y:S02]  /*2850*/  FSETP.GTU.FTZ.AND P0, PT, |R0|, +INF , PT ;  /* 0x7f8000000000780b */ /* 0x000fe40003f1c200 */
[----:B------:R-:W-:-:S04]  /*2860*/  FSETP.GTU.FTZ.AND P1, PT, |R3|, +INF , PT ;  /* 0x7f8000000300780b */ /* 0x000fc80003f3c200 */
[----:B------:R-:W-:-:S13]  /*2870*/  PLOP3.LUT P0, PT, P0, P1, PT, 0xf8, 0x8f ;  /* 0x00000000008f781c */ /* 0x000fda0000703f70 */
[----:B------:R-:W-:Y:S05]  /*2880*/  @P0 BRA `(.L_x_93) ;  /* 0x0000000400580947 */ /* 0x000fea0003800000 */
[----:B------:R-:W-:-:S13]  /*2890*/  LOP3.LUT P0, RZ, R25, 0x7fffffff, R0, 0xc8, !PT ;  /* 0x7fffffff19ff7812 */ /* 0x000fda000780c800 */
[----:B------:R-:W-:Y:S05]  /*28a0*/  @!P0 BRA `(.L_x_94) ;  /* 0x0000000400488947 */ /* 0x000fea0003800000 */
[C---:B------:R-:W-:Y:S02]  /*28b0*/  FSETP.NEU.FTZ.AND P2, PT, |R0|.reuse, +INF , PT ;  /* 0x7f8000000000780b */ /* 0x040fe40003f5d200 */
[----:B------:R-:W-:Y:S02]  /*28c0*/  FSETP.NEU.FTZ.AND P1, PT, |R3|, +INF , PT ;  /* 0x7f8000000300780b */ /* 0x000fe40003f3d200 */
[----:B------:R-:W-:-:S11]  /*28d0*/  FSETP.NEU.FTZ.AND P0, PT, |R0|, +INF , PT ;  /* 0x7f8000000000780b */ /* 0x000fd60003f1d200 */
[----:B------:R-:W-:Y:S05]  /*28e0*/  @!P1 BRA !P2, `(.L_x_94) ;  /* 0x0000000400389947 */ /* 0x000fea0005000000 */
[----:B------:R-:W-:-:S04]  /*28f0*/  LOP3.LUT P2, RZ, R0, 0x7fffffff, RZ, 0xc0, !PT ;  /* 0x7fffffff00ff7812 */ /* 0x000fc8000784c0ff */
[----:B------:R-:W-:-:S13]  /*2900*/  PLOP3.LUT P1, PT, P1, P2, PT, 0x2f, 0xf2 ;  /* 0x0000000000f2781c */ /* 0x000fda0000f24577 */
[----:B------:R-:W-:Y:S05]  /*2910*/  @P1 BRA `(.L_x_95) ;  /* 0x0000000400241947 */ /* 0x000fea0003800000 */
[----:B------:R-:W-:-:S04]  /*2920*/  LOP3.LUT P1, RZ, R25, 0x7fffffff, RZ, 0xc0, !PT ;  /* 0x7fffffff19ff7812 */ /* 0x000fc8000782c0ff */
[----:B------:R-:W-:-:S13]  /*2930*/  PLOP3.LUT P0, PT, P0, P1, PT, 0x2f, 0xf2 ;  /* 0x0000000000f2781c */ /* 0x000fda0000702577 */
[----:B------:R-:W-:Y:S05]  /*2940*/  @P0 BRA `(.L_x_96) ;  /* 0x00000004000c0947 */ /* 0x000fea0003800000 */
[----:B------:R-:W-:-:S04]  /*2950*/  IADD3 R24, PT, PT, R22, -0x1, RZ ;  /* 0xffffffff16187810 */ /* 0x000fc80007ffe0ff */
[----:B------:R-:W-:Y:S02]  /*2960*/  ISETP.GE.AND P0, PT, R24, RZ, PT ;  /* 0x000000ff1800720c */ /* 0x000fe40003f06270 */
[----:B------:R-:W-:-:S04]  /*2970*/  IADD3 R24, PT, PT, R20, -0x1, RZ ;  /* 0xffffffff14187810 */ /* 0x000fc80007ffe0ff */
[----:B------:R-:W-:-:S07]  /*2980*/  ISETP.GE.AND P1, PT, R24, RZ, PT ;  /* 0x000000ff1800720c */ /* 0x000fce0003f26270 */
[----:B------:R-:W-:Y:S01]  /*2990*/  @P0 MOV R24, RZ ;  /* 0x000000ff00180202 */ /* 0x000fe20000000f00 */
[----:B------:R-:W-:Y:S01]  /*29a0*/  @!P0 FFMA R0, R0, 1.84467440737095516160e+19, RZ ;  /* 0x5f80000000008823 */ /* 0x000fe200000000ff */
[----:B------:R-:W-:-:S04]  /*29b0*/  @!P0 MOV R24, 0xffffffc0 ;  /* 0xffffffc000188802 */ /* 0x000fc80000000f00 */
[----:B------:R-:W-:Y:S01]  /*29c0*/  @!P1 FFMA R25, R3, 1.84467440737095516160e+19, RZ ;  /* 0x5f80000003199823 */ /* 0x000fe200000000ff */
[----:B------:R-:W-:-:S07]  /*29d0*/  @!P1 IADD3 R24, PT, PT, R24, 0x40, RZ ;  /* 0x0000004018189810 */ /* 0x000fce0007ffe0ff */
.L_x_92:
[----:B------:R-:W-:Y:S01]  /*29e0*/  LEA R28, R20, 0xc0800000, 0x17 ;  /* 0xc0800000141c7811 */ /* 0x000fe200078eb8ff */
[----:B------:R-:W-:Y:S01]  /*29f0*/  BSSY.RECONVERGENT B1, `(.L_x_97) ;  /* 0x0000036000017945 */ /* 0x000fe20003800200 */
[----:B------:R-:W-:Y:S02]  /*2a00*/  IADD3 R27, PT, PT, R22, -0x7f, RZ ;  /* 0xffffff81161b7810 */ /* 0x000fe40007ffe0ff */
[----:B------:R-:W-:-:S04]  /*2a10*/  IADD3 R28, PT, PT, -R28, R25, RZ ;  /* 0x000000191c1c7210 */ /* 0x000fc80007ffe1ff */
[----:B------:R-:W0:Y:S01]  /*2a20*/  MUFU.RCP R26, R28 ;  /* 0x0000001c001a7308 */ /* 0x000e220000001000 */
[----:B------:R-:W-:-:S04]  /*2a30*/  FADD.FTZ R25, -R28, -RZ ;  /* 0x800000ff1c197221 */ /* 0x000fc80000010100 */
[----:B0-----:R-:W-:-:S04]  /*2a40*/  FFMA R29, R26, R25, 1 ;  /* 0x3f8000001a1d7423 */ /* 0x001fc80000000019 */
[----:B------:R-:W-:Y:S01]  /*2a50*/  FFMA R22, R26, R29, R26 ;  /* 0x0000001d1a167223 */ /* 0x000fe2000000001a */
[C---:B------:R-:W-:Y:S01]  /*2a60*/  IMAD R26, R27.reuse, -0x800000, R0 ;  /* 0xff8000001b1a7824 */ /* 0x040fe200078e0200 */
[----:B------:R-:W-:-:S03]  /*2a70*/  IADD3 R27, PT, PT, R27, 0x7f, -R20 ;  /* 0x0000007f1b1b7810 */ /* 0x000fc60007ffe814 */
[----:B------:R-:W-:Y:S01]  /*2a80*/  FFMA R0, R26, R22, RZ ;  /* 0x000000161a007223 */ /* 0x000fe200000000ff */
[----:B------:R-:W-:-:S03]  /*2a90*/  IADD3 R27, PT, PT, R27, R24, RZ ;  /* 0x000000181b1b7210 */ /* 0x000fc60007ffe0ff */
[----:B------:R-:W-:-:S04]  /*2aa0*/  FFMA R29, R25, R0, R26 ;  /* 0x00000000191d7223 */ /* 0x000fc8000000001a */
[----:B------:R-:W-:-:S04]  /*2ab0*/  FFMA R0, R22, R29, R0 ;  /* 0x0000001d16007223 */ /* 0x000fc80000000000 */
[----:B------:R-:W-:-:S04]  /*2ac0*/  FFMA R25, R25, R0, R26 ;  /* 0x0000000019197223 */ /* 0x000fc8000000001a */
[----:B------:R-:W-:-:S05]  /*2ad0*/  FFMA R20, R22, R25, R0 ;  /* 0x0000001916147223 */ /* 0x000fca0000000000 */
[----:B------:R-:W-:-:S04]  /*2ae0*/  SHF.R.U32.HI R24, RZ, 0x17, R20 ;  /* 0x00000017ff187819 */ /* 0x000fc80000011614 */
[----:B------:R-:W-:-:S04]  /*2af0*/  LOP3.LUT R24, R24, 0xff, RZ, 0xc0, !PT ;  /* 0x000000ff18187812 */ /* 0x000fc800078ec0ff */
[----:B------:R-:W-:-:S04]  /*2b00*/  IADD3 R24, PT, PT, R24, R27, RZ ;  /* 0x0000001b18187210 */ /* 0x000fc80007ffe0ff */
[----:B------:R-:W-:-:S04]  /*2b10*/  IADD3 R26, PT, PT, R24, -0x1, RZ ;  /* 0xffffffff181a7810 */ /* 0x000fc80007ffe0ff */
[----:B------:R-:W-:-:S13]  /*2b20*/  ISETP.GE.U32.AND P0, PT, R26, 0xfe, PT ;  /* 0x000000fe1a00780c */ /* 0x000fda0003f06070 */
[----:B------:R-:W-:Y:S05]  /*2b30*/  @!P0 BRA `(.L_x_98) ;  /* 0x0000000000808947 */ /* 0x000fea0003800000 */
[----:B------:R-:W-:-:S13]  /*2b40*/  ISETP.GT.AND P0, PT, R24, 0xfe, PT ;  /* 0x000000fe1800780c */ /* 0x000fda0003f04270 */
[----:B------:R-:W-:Y:S05]  /*2b50*/  @P0 BRA `(.L_x_99) ;  /* 0x00000000006c0947 */ /* 0x000fea0003800000 */
[----:B------:R-:W-:-:S13]  /*2b60*/  ISETP.GE.AND P0, PT, R24, 0x1, PT ;  /* 0x000000011800780c */ /* 0x000fda0003f06270 */
[----:B------:R-:W-:Y:S05]  /*2b70*/  @P0 BRA `(.L_x_100) ;  /* 0x0000000000740947 */ /* 0x000fea0003800000 */
[----:B------:R-:W-:Y:S02]  /*2b80*/  ISETP.GE.AND P0, PT, R24, -0x18, PT ;  /* 0xffffffe81800780c */ /* 0x000fe40003f06270 */
[----:B------:R-:W-:-:S11]  /*2b90*/  LOP3.LUT R20, R20, 0x80000000, RZ, 0xc0, !PT ;  /* 0x8000000014147812 */ /* 0x000fd600078ec0ff */
[----:B------:R-:W-:Y:S05]  /*2ba0*/  @!P0 BRA `(.L_x_100) ;  /* 0x0000000000688947 */ /* 0x000fea0003800000 */
[CCC-:B------:R-:W-:Y:S01]  /*2bb0*/  FFMA.RZ R26, R22.reuse, R25.reuse, R0.reuse ;  /* 0x00000019161a7223 */ /* 0x1c0fe2000000c000 */
[CCC-:B------:R-:W-:Y:S01]  /*2bc0*/  FFMA.RP R27, R22.reuse, R25.reuse, R0.reuse ;  /* 0x00000019161b7223 */ /* 0x1c0fe20000008000 */
[----:B------:R-:W-:Y:S01]  /*2bd0*/  FFMA.RM R0, R22, R25, R0 ;  /* 0x0000001916007223 */ /* 0x000fe20000004000 */
[----:B------:R-:W-:Y:S02]  /*2be0*/  IADD3 R22, PT, PT, R24, 0x20, RZ ;  /* 0x0000002018167810 */ /* 0x000fe40007ffe0ff */
[----:B------:R-:W-:Y:S02]  /*2bf0*/  LOP3.LUT R25, R26, 0x7fffff, RZ, 0xc0, !PT ;  /* 0x007fffff1a197812 */ /* 0x000fe400078ec0ff */
[C---:B------:R-:W-:Y:S02]  /*2c00*/  ISETP.NE.AND P2, PT, R24.reuse, RZ, PT ;  /* 0x000000ff1800720c */ /* 0x040fe40003f45270 */
[----:B------:R-:W-:Y:S02]  /*2c10*/  LOP3.LUT R25, R25, 0x800000, RZ, 0xfc, !PT ;  /* 0x0080000019197812 */ /* 0x000fe400078efcff */
[----:B------:R-:W-:-:S02]  /*2c20*/  ISETP.NE.AND P1, PT, R24, RZ, PT ;  /* 0x000000ff1800720c */ /* 0x000fc40003f25270 */
[----:B------:R-:W-:Y:S02]  /*2c30*/  IADD3 R24, PT, PT, -R24, RZ, RZ ;  /* 0x000000ff18187210 */ /* 0x000fe40007ffe1ff */
[----:B------:R-:W-:Y:S02]  /*2c40*/  SHF.L.U32 R22, R25, R22, RZ ;  /* 0x0000001619167219 */ /* 0x000fe400000006ff */
[----:B------:R-:W-:Y:S02]  /*2c50*/  FSETP.NEU.FTZ.AND P0, PT, R27, R0, PT ;  /* 0x000000001b00720b */ /* 0x000fe40003f1d000 */
[----:B------:R-:W-:Y:S02]  /*2c60*/  SEL R24, R24, RZ, P2 ;  /* 0x000000ff18187207 */ /* 0x000fe40001000000 */
[----:B------:R-:W-:Y:S02]  /*2c70*/  ISETP.NE.AND P1, PT, R22, RZ, P1 ;  /* 0x000000ff1600720c */ /* 0x000fe40000f25270 */
[----:B------:R-:W-:-:S02]  /*2c80*/  SHF.R.U32.HI R25, RZ, R24, R25 ;  /* 0x00000018ff197219 */ /* 0x000fc40000011619 */
[----:B------:R-:W-:Y:S02]  /*2c90*/  PLOP3.LUT P0, PT, P0, P1, PT, 0xf8, 0x8f ;  /* 0x00000000008f781c */ /* 0x000fe40000703f70 */
[----:B------:R-:W-:Y:S02]  /*2ca0*/  SHF.R.U32.HI R22, RZ, 0x1, R25 ;  /* 0x00000001ff167819 */ /* 0x000fe40000011619 */
[----:B------:R-:W-:-:S04]  /*2cb0*/  SEL R27, RZ, 0x1, !P0 ;  /* 0x00000001ff1b7807 */ /* 0x000fc80004000000 */
[----:B------:R-:W-:-:S04]  /*2cc0*/  LOP3.LUT R0, R27, 0x1, R22, 0xf8, !PT ;  /* 0x000000011b007812 */ /* 0x000fc800078ef816 */
[----:B------:R-:W-:-:S04]  /*2cd0*/  LOP3.LUT R25, R0, R25, RZ, 0xc0, !PT ;  /* 0x0000001900197212 */ /* 0x000fc800078ec0ff */
[----:B------:R-:W-:-:S04]  /*2ce0*/  IADD3 R25, PT, PT, R22, R25, RZ ;  /* 0x0000001916197210 */ /* 0x000fc80007ffe0ff */
[----:B------:R-:W-:Y:S01]  /*2cf0*/  LOP3.LUT R20, R25, R20, RZ, 0xfc, !PT ;  /* 0x0000001419147212 */ /* 0x000fe200078efcff */
[----:B------:R-:W-:Y:S06]  /*2d00*/  BRA `(.L_x_100) ;  /* 0x0000000000107947 */ /* 0x000fec0003800000 */
.L_x_99:
[----:B------:R-:W-:-:S04]  /*2d10*/  LOP3.LUT R20, R20, 0x80000000, RZ, 0xc0, !PT ;  /* 0x8000000014147812 */ /* 0x000fc800078ec0ff */
[----:B------:R-:W-:Y:S01]  /*2d20*/  LOP3.LUT R20, R20, 0x7f800000, RZ, 0xfc, !PT ;  /* 0x7f80000014147812 */ /* 0x000fe200078efcff */
[----:B------:R-:W-:Y:S06]  /*2d30*/  BRA `(.L_x_100) ;  /* 0x0000000000047947 */ /* 0x000fec0003800000 */
.L_x_98:
[----:B------:R-:W-:-:S07]  /*2d40*/  LEA R20, R27, R20, 0x17 ;  /* 0x000000141b147211 */ /* 0x000fce00078eb8ff */
.L_x_100:
[----:B------:R-:W-:Y:S05]  /*2d50*/  BSYNC.RECONVERGENT B1 ;  /* 0x0000000000017941 */ /* 0x000fea0003800200 */
.L_x_97:
[----:B------:R-:W-:Y:S01]  /*2d60*/  MOV R0, R20 ;  /* 0x0000001400007202 */ /* 0x000fe20000000f00 */
[----:B------:R-:W-:Y:S06]  /*2d70*/  BRA `(.L_x_101) ;  /* 0x0000000000207947 */ /* 0x000fec0003800000 */
.L_x_96:
[----:B------:R-:W-:-:S04]  /*2d80*/  LOP3.LUT R0, R25, 0x80000000, R0, 0x48, !PT ;  /* 0x8000000019007812 */ /* 0x000fc800078e4800 */
[----:B------:R-:W-:Y:S01]  /*2d90*/  LOP3.LUT R0, R0, 0x7f800000, RZ, 0xfc, !PT ;  /* 0x7f80000000007812 */ /* 0x000fe200078efcff */
[----:B------:R-:W-:Y:S06]  /*2da0*/  BRA `(.L_x_101) ;  /* 0x0000000000147947 */ /* 0x000fec0003800000 */
.L_x_95:
[----:B------:R-:W-:Y:S01]  /*2db0*/  LOP3.LUT R0, R25, 0x80000000, R0, 0x48, !PT ;  /* 0x8000000019007812 */ /* 0x000fe200078e4800 */
[----:B------:R-:W-:Y:S06]  /*2dc0*/  BRA `(.L_x_101) ;  /* 0x00000000000c7947 */ /* 0x000fec0003800000 */
.L_x_94:
[----:B------:R-:W0:Y:S01]  /*2dd0*/  MUFU.RSQ R0, -QNAN ;  /* 0xffc0000000007908 */ /* 0x000e220000001400 */
[----:B------:R-:W-:Y:S05]  /*2de0*/  BRA `(.L_x_101) ;  /* 0x0000000000047947 */ /* 0x000fea0003800000 */
.L_x_93:
[----:B------:R-:W-:-:S07]  /*2df0*/  FADD.FTZ R0, R0, R3 ;  /* 0x0000000300007221 */ /* 0x000fce0000010000 */
.L_x_101:
[----:B------:R-:W-:Y:S05]  /*2e00*/  BSYNC.RECONVERGENT B0 ;  /* 0x0000000000007941 */ /* 0x000fea0003800200 */
.L_x_91:
[----:B------:R-:W-:Y:S01]  /*2e10*/  HFMA2 R25, -RZ, RZ, 0, 0 ;  /* 0x00000000ff197431 */ /* 0x000fe200000001ff */
[----:B------:R-:W-:-:S04]  /*2e20*/  MOV R24, R2 ;  /* 0x0000000200187202 */ /* 0x000fc80000000f00 */
[----:B0-----:R-:W-:Y:S05]  /*2e30*/  RET.REL.NODEC R24 `(_Z17manage_adj_matrixPfi) ;  /* 0xffffffd018707950 */ /* 0x001fea0003c3ffff */
.L_x_102:
        /* <DEDUP_REMOVED lines=12> */
.L_x_105:


//--------------------- .nv.shared.reserved.0     --------------------------
	.section	.nv.shared.reserved.0,"aw",@nobits
	.weak		__nv_reservedSMEM_offset_0_alias
	.size		__nv_reservedSMEM_offset_0_alias, 0, 64
	.other		__nv_reservedSMEM_offset_0_alias,@"STO_CUDA_RESERVED_SHARED STV_DEFAULT"
__nv_reservedSMEM_offset_0_alias:
	.zero		0
	.zero		64


//--------------------- .nv.global                --------------------------
	.section	.nv.global,"aw",@nobits
.nv.global:
	.type		_ZN29_INTERNAL_27def6b8_4_k_cu_TPB6thrust24THRUST_300001_SM_1000_NS12placeholders2_8E,@object
	.size		_ZN29_INTERNAL_27def6b8_4_k_cu_TPB6thrust24THRUST_300001_SM_1000_NS12placeholders2_8E,(_ZN29_INTERNAL_27def6b8_4_k_cu_TPB4cuda3std3__431_GLOBAL__N__27def6b8_4_k_cu_TPB6ignoreE - _ZN29_INTERNAL_27def6b8_4_k_cu_TPB6thrust24THRUST_300001_SM_1000_NS12placeholders2_8E)
_ZN29_INTERNAL_27def6b8_4_k_cu_TPB6thrust24THRUST_300001_SM_1000_NS12placeholders2_8E:
	.zero		1
	.type		_ZN29_INTERNAL_27def6b8_4_k_cu_TPB4cuda3std3__431_GLOBAL__N__27def6b8_4_k_cu_TPB6ignoreE,@object
	.size		_ZN29_INTERNAL_27def6b8_4_k_cu_TPB4cuda3std3__431_GLOBAL__N__27def6b8_4_k_cu_TPB6ignoreE,(_ZN29_INTERNAL_27def6b8_4_k_cu_TPB4cuda3std6ranges3__45__cpo4dataE - _ZN29_INTERNAL_27def6b8_4_k_cu_TPB4cuda3std3__431_GLOBAL__N__27def6b8_4_k_cu_TPB6ignoreE)
_ZN29_INTERNAL_27def6b8_4_k_cu_TPB4cuda3std3__431_GLOBAL__N__27def6b8_4_k_cu_TPB6ignoreE:
	.zero		1
	.type		_ZN29_INTERNAL_27def6b8_4_k_cu_TPB4cuda3std6ranges3__45__cpo4dataE,@object
	.size		_ZN29_INTERNAL_27def6b8_4_k_cu_TPB4cuda3std6ranges3__45__cpo4dataE,(_ZN29_INTERNAL_27def6b8_4_k_cu_TPB6thrust24THRUST_300001_SM_1000_NS6system3cpp3parE - _ZN29_INTERNAL_27def6b8_4_k_cu_TPB4cuda3std6ranges3__45__cpo4dataE)
_ZN29_INTERNAL_27def6b8_4_k_cu_TPB4cuda3std6ranges3__45__cpo4dataE:
	.zero		1
	.type		_ZN29_INTERNAL_27def6b8_4_k_cu_TPB6thrust24THRUST_300001_SM_1000_NS6system3cpp3parE,@object
	.size		_ZN29_INTERNAL_27def6b8_4_k_cu_TPB6thrust24THRUST_300001_SM_1000_NS6system3cpp3parE,(_ZN29_INTERNAL_27def6b8_4_k_cu_TPB4cuda3std3__45__cpo5beginE - _ZN29_INTERNAL_27def6b8_4_k_cu_TPB6thrust24THRUST_300001_SM_1000_NS6system3cpp3parE)
_ZN29_INTERNAL_27def6b8_4_k_cu_TPB6thrust24THRUST_300001_SM_1000_NS6system3cpp3parE:
	.zero		1
	.type		_ZN29_INTERNAL_27def6b8_4_k_cu_TPB4cuda3std3__45__cpo5beginE,@object
	.size		_ZN29_INTERNAL_27def6b8_4_k_cu_TPB4cuda3std3__45__cpo5beginE,(_ZN29_INTERNAL_27def6b8_4_k_cu_TPB4cuda3std6ranges3__45__cpo5beginE - _ZN29_INTERNAL_27def6b8_4_k_cu_TPB4cuda3std3__45__cpo5beginE)
_ZN29_INTERNAL_27def6b8_4_k_cu_TPB4cuda3std3__45__cpo5beginE:
	.zero		1
	.type		_ZN29_INTERNAL_27def6b8_4_k_cu_TPB4cuda3std6ranges3__45__cpo5beginE,@object
	.size		_ZN29_INTERNAL_27def6b8_4_k_cu_TPB4cuda3std6ranges3__45__cpo5beginE,(_ZN29_INTERNAL_27def6b8_4_k_cu_TPB6thrust24THRUST_300001_SM_1000_NS6deviceE - _ZN29_INTERNAL_27def6b8_4_k_cu_TPB4cuda3std6ranges3__45__cpo5beginE)
_ZN29_INTERNAL_27def6b8_4_k_cu_TPB4cuda3std6ranges3__45__cpo5beginE:
	.zero		1
	.type		_ZN29_INTERNAL_27def6b8_4_k_cu_TPB6thrust24THRUST_300001_SM_1000_NS6deviceE,@object
	.size		_ZN29_INTERNAL_27def6b8_4_k_cu_TPB6thrust24THRUST_300001_SM_1000_NS6deviceE,(_ZN29_INTERNAL_27def6b8_4_k_cu_TPB4cuda3std3__47nulloptE - _ZN29_INTERNAL_27def6b8_4_k_cu_TPB6thrust24THRUST_300001_SM_1000_NS6deviceE)
_ZN29_INTERNAL_27def6b8_4_k_cu_TPB6thrust24THRUST_300001_SM_1000_NS6deviceE:
	.zero		1
	.type		_ZN29_INTERNAL_27def6b8_4_k_cu_TPB4cuda3std3__47nulloptE,@object
	.size		_ZN29_INTERNAL_27def6b8_4_k_cu_TPB4cuda3std3__47nulloptE,(_ZN29_INTERNAL_27def6b8_4_k_cu_TPB4cuda3std6ranges3__45__cpo8distanceE - _ZN29_INTERNAL_27def6b8_4_k_cu_TPB4cuda3std3__47nulloptE)
_ZN29_INTERNAL_27def6b8_4_k_cu_TPB4cuda3std3__47nulloptE:
	.zero		1
	.type		_ZN29_INTERNAL_27def6b8_4_k_cu_TPB4cuda3std6ranges3__45__cpo8distanceE,@object
	.size		_ZN29_INTERNAL_27def6b8_4_k_cu_TPB4cuda3std6ranges3__45__cpo8distanceE,(_ZN29_INTERNAL_27def6b8_4_k_cu_TPB6thrust24THRUST_300001_SM_1000_NS12placeholders2_4E - _ZN29_INTERNAL_27def6b8_4_k_cu_TPB4cuda3std6ranges3__45__cpo8distanceE)
_ZN29_INTERNAL_27def6b8_4_k_cu_TPB4cuda3std6ranges3__45__cpo8distanceE:
	.zero		1
	.type		_ZN29_INTERNAL_27def6b8_4_k_cu_TPB6thrust24THRUST_300001_SM_1000_NS12placeholders2_4E,@object
	.size		_ZN29_INTERNAL_27def6b8_4_k_cu_TPB6thrust24THRUST_300001_SM_1000_NS12placeholders2_4E,(_ZN29_INTERNAL_27def6b8_4_k_cu_TPB4cuda3std3__45__cpo6rbeginE - _ZN29_INTERNAL_27def6b8_4_k_cu_TPB6thrust24THRUST_300001_SM_1000_NS12placeholders2_4E)
_ZN29_INTERNAL_27def6b8_4_k_cu_TPB6thrust24THRUST_300001_SM_1000_NS12placeholders2_4E:
	.zero		1
	.type		_ZN29_INTERNAL_27def6b8_4_k_cu_TPB4cuda3std3__45__cpo6rbeginE,@object
	.size		_ZN29_INTERNAL_27def6b8_4_k_cu_TPB4cuda3std3__45__cpo6rbeginE,(_ZN29_INTERNAL_27def6b8_4_k_cu_TPB4cuda3std6ranges3__45__cpo7advanceE - _ZN29_INTERNAL_27def6b8_4_k_cu_TPB4cuda3std3__45__cpo6rbeginE)
_ZN29_INTERNAL_27def6b8_4_k_cu_TPB4cuda3std3__45__cpo6rbeginE:
	.zero		1
	.type		_ZN29_INTERNAL_27def6b8_4_k_cu_TPB4cuda3std6ranges3__45__cpo7advanceE,@object
	.size		_ZN29_INTERNAL_27def6b8_4_k_cu_TPB4cuda3std6ranges3__45__cpo7advanceE,(_ZN29_INTERNAL_27def6b8_4_k_cu_TPB6thrust24THRUST_300001_SM_1000_NS12placeholders3_10E - _ZN29_INTERNAL_27def6b8_4_k_cu_TPB4cuda3std6ranges3__45__cpo7advanceE)
_ZN29_INTERNAL_27def6b8_4_k_cu_TPB4cuda3std6ranges3__45__cpo7advanceE:
	.zero		1
	.type		_ZN29_INTERNAL_27def6b8_4_k_cu_TPB6thrust24THRUST_300001_SM_1000_NS12placeholders3_10E,@object
	.size		_ZN29_INTERNAL_27def6b8_4_k_cu_TPB6thrust24THRUST_300001_SM_1000_NS12placeholders3_10E,(_ZN29_INTERNAL_27def6b8_4_k_cu_TPB4cuda3std3__48in_placeE - _ZN29_INTERNAL_27def6b8_4_k_cu_TPB6thrust24THRUST_300001_SM_1000_NS12placeholders3_10E)
_ZN29_INTERNAL_27def6b8_4_k_cu_TPB6thrust24THRUST_300001_SM_1000_NS12placeholders3_10E:
	.zero		1
	.type		_ZN29_INTERNAL_27def6b8_4_k_cu_TPB4cuda3std3__48in_placeE,@object
	.size		_ZN29_INTERNAL_27def6b8_4_k_cu_TPB4cuda3std3__48in_placeE,(_ZN29_INTERNAL_27def6b8_4_k_cu_TPB4cuda3std6ranges3__45__cpo4sizeE - _ZN29_INTERNAL_27def6b8_4_k_cu_TPB4cuda3std3__48in_placeE)
_ZN29_INTERNAL_27def6b8_4_k_cu_TPB4cuda3std3__48in_placeE:
	.zero		1
	.type		_ZN29_INTERNAL_27def6b8_4_k_cu_TPB4cuda3std6ranges3__45__cpo4sizeE,@object
	.size		_ZN29_INTERNAL_27def6b8_4_k_cu_TPB4cuda3std6ranges3__45__cpo4sizeE,(_ZN29_INTERNAL_27def6b8_4_k_cu_TPB6thrust24THRUST_300001_SM_1000_NS12placeholders2_2E - _ZN29_INTERNAL_27def6b8_4_k_cu_TPB4cuda3std6ranges3__45__cpo4sizeE)
_ZN29_INTERNAL_27def6b8_4_k_cu_TPB4cuda3std6ranges3__45__cpo4sizeE:
	.zero		1
	.type		_ZN29_INTERNAL_27def6b8_4_k_cu_TPB6thrust24THRUST_300001_SM_1000_NS12placeholders2_2E,@object
	.size		_ZN29_INTERNAL_27def6b8_4_k_cu_TPB6thrust24THRUST_300001_SM_1000_NS12placeholders2_2E,(_ZN29_INTERNAL_27def6b8_4_k_cu_TPB4cuda3std3__45__cpo6cbeginE - _ZN29_INTERNAL_27def6b8_4_k_cu_TPB6thrust24THRUST_300001_SM_1000_NS12placeholders2_2E)
_ZN29_INTERNAL_27def6b8_4_k_cu_TPB6thrust24THRUST_300001_SM_1000_NS12placeholders2_2E:
	.zero		1
	.type		_ZN29_INTERNAL_27def6b8_4_k_cu_TPB4cuda3std3__45__cpo6cbeginE,@object
	.size		_ZN29_INTERNAL_27def6b8_4_k_cu_TPB4cuda3std3__45__cpo6cbeginE,(_ZN29_INTERNAL_27def6b8_4_k_cu_TPB4cuda3std6ranges3__45__cpo6cbeginE - _ZN29_INTERNAL_27def6b8_4_k_cu_TPB4cuda3std3__45__cpo6cbeginE)
_ZN29_INTERNAL_27def6b8_4_k_cu_TPB4cuda3std3__45__cpo6cbeginE:
	.zero		1
	.type		_ZN29_INTERNAL_27def6b8_4_k_cu_TPB4cuda3std6ranges3__45__cpo6cbeginE,@object
	.size		_ZN29_INTERNAL_27def6b8_4_k_cu_TPB4cuda3std6ranges3__45__cpo6cbeginE,(_ZN29_INTERNAL_27def6b8_4_k_cu_TPB6thrust24THRUST_300001_SM_1000_NS12placeholders2_6E - _ZN29_INTERNAL_27def6b8_4_k_cu_TPB4cuda3std6ranges3__45__cpo6cbeginE)
_ZN29_INTERNAL_27def6b8_4_k_cu_TPB4cuda3std6ranges3__45__cpo6cbeginE:
	.zero		1
	.type		_ZN29_INTERNAL_27def6b8_4_k_cu_TPB6thrust24THRUST_300001_SM_1000_NS12placeholders2_6E,@object
	.size		_ZN29_INTERNAL_27def6b8_4_k_cu_TPB6thrust24THRUST_300001_SM_1000_NS12placeholders2_6E,(_ZN29_INTERNAL_27def6b8_4_k_cu_TPB4cuda3std3__45__cpo7crbeginE - _ZN29_INTERNAL_27def6b8_4_k_cu_TPB6thrust24THRUST_300001_SM_1000_NS12placeholders2_6E)
_ZN29_INTERNAL_27def6b8_4_k_cu_TPB6thrust24THRUST_300001_SM_1000_NS12placeholders2_6E:
	.zero		1
	.type		_ZN29_INTERNAL_27def6b8_4_k_cu_TPB4cuda3std3__45__cpo7crbeginE,@object
	.size		_ZN29_INTERNAL_27def6b8_4_k_cu_TPB4cuda3std3__45__cpo7crbeginE,(_ZN29_INTERNAL_27def6b8_4_k_cu_TPB4cuda3std6ranges3__45__cpo4nextE - _ZN29_INTERNAL_27def6b8_4_k_cu_TPB4cuda3std3__45__cpo7crbeginE)
_ZN29_INTERNAL_27def6b8_4_k_cu_TPB4cuda3std3__45__cpo7crbeginE:
	.zero		1
	.type		_ZN29_INTERNAL_27def6b8_4_k_cu_TPB4cuda3std6ranges3__45__cpo4nextE,@object
	.size		_ZN29_INTERNAL_27def6b8_4_k_cu_TPB4cuda3std6ranges3__45__cpo4nextE,(_ZN29_INTERNAL_27def6b8_4_k_cu_TPB4cuda3std6ranges3__45__cpo4swapE - _ZN29_INTERNAL_27def6b8_4_k_cu_TPB4cuda3std6ranges3__45__cpo4nextE)
_ZN29_INTERNAL_27def6b8_4_k_cu_TPB4cuda3std6ranges3__45__cpo4nextE:
	.zero		1
	.type		_ZN29_INTERNAL_27def6b8_4_k_cu_TPB4cuda3std6ranges3__45__cpo4swapE,@object
	.size		_ZN29_INTERNAL_27def6b8_4_k_cu_TPB4cuda3std6ranges3__45__cpo4swapE,(_ZN29_INTERNAL_27def6b8_4_k_cu_TPB6thrust24THRUST_300001_SM_1000_NS8cuda_cub10par_nosyncE - _ZN29_INTERNAL_27def6b8_4_k_cu_TPB4cuda3std6ranges3__45__cpo4swapE)
_ZN29_INTERNAL_27def6b8_4_k_cu_TPB4cuda3std6ranges3__45__cpo4swapE:
	.zero		1
	.type		_ZN29_INTERNAL_27def6b8_4_k_cu_TPB6thrust24THRUST_300001_SM_1000_NS8cuda_cub10par_nosyncE,@object
	.size		_ZN29_INTERNAL_27def6b8_4_k_cu_TPB6thrust24THRUST_300001_SM_1000_NS8cuda_cub10par_nosyncE,(_ZN29_INTERNAL_27def6b8_4_k_cu_TPB6thrust24THRUST_300001_SM_1000_NS3seqE - _ZN29_INTERNAL_27def6b8_4_k_cu_TPB6thrust24THRUST_300001_SM_1000_NS8cuda_cub10par_nosyncE)
_ZN29_INTERNAL_27def6b8_4_k_cu_TPB6thrust24THRUST_300001_SM_1000_NS8cuda_cub10par_nosyncE:
	.zero		1
	.type		_ZN29_INTERNAL_27def6b8_4_k_cu_TPB6thrust24THRUST_300001_SM_1000_NS3seqE,@object
	.size		_ZN29_INTERNAL_27def6b8_4_k_cu_TPB6thrust24THRUST_300001_SM_1000_NS3seqE,(_ZN29_INTERNAL_27def6b8_4_k_cu_TPB4cuda3std3__420unreachable_sentinelE - _ZN29_INTERNAL_27def6b8_4_k_cu_TPB6thrust24THRUST_300001_SM_1000_NS3seqE)
_ZN29_INTERNAL_27def6b8_4_k_cu_TPB6thrust24THRUST_300001_SM_1000_NS3seqE:
	.zero		1
	.type		_ZN29_INTERNAL_27def6b8_4_k_cu_TPB4cuda3std3__420unreachable_sentinelE,@object
	.size		_ZN29_INTERNAL_27def6b8_4_k_cu_TPB4cuda3std3__420unreachable_sentinelE,(_ZN29_INTERNAL_27def6b8_4_k_cu_TPB4cuda3std6ranges3__45__cpo5ssizeE - _ZN29_INTERNAL_27def6b8_4_k_cu_TPB4cuda3std3__420unreachable_sentinelE)
_ZN29_INTERNAL_27def6b8_4_k_cu_TPB4cuda3std3__420unreachable_sentinelE:
	.zero		1
	.type		_ZN29_INTERNAL_27def6b8_4_k_cu_TPB4cuda3std6ranges3__45__cpo5ssizeE,@object
	.size		_ZN29_INTERNAL_27def6b8_4_k_cu_TPB4cuda3std6ranges3__45__cpo5ssizeE,(_ZN29_INTERNAL_27def6b8_4_k_cu_TPB6thrust24THRUST_300001_SM_1000_NS12placeholders2_3E - _ZN29_INTERNAL_27def6b8_4_k_cu_TPB4cuda3std6ranges3__45__cpo5ssizeE)
_ZN29_INTERNAL_27def6b8_4_k_cu_TPB4cuda3std6ranges3__45__cpo5ssizeE:
	.zero		1
	.type		_ZN29_INTERNAL_27def6b8_4_k_cu_TPB6thrust24THRUST_300001_SM_1000_NS12placeholders2_3E,@object
	.size		_ZN29_INTERNAL_27def6b8_4_k_cu_TPB6thrust24THRUST_300001_SM_1000_NS12placeholders2_3E,(_ZN29_INTERNAL_27def6b8_4_k_cu_TPB4cuda3std3__45__cpo4cendE - _ZN29_INTERNAL_27def6b8_4_k_cu_TPB6thrust24THRUST_300001_SM_1000_NS12placeholders2_3E)
_ZN29_INTERNAL_27def6b8_4_k_cu_TPB6thrust24THRUST_300001_SM_1000_NS12placeholders2_3E:
	.zero		1
	.type		_ZN29_INTERNAL_27def6b8_4_k_cu_TPB4cuda3std3__45__cpo4cendE,@object
	.size		_ZN29_INTERNAL_27def6b8_4_k_cu_TPB4cuda3std3__45__cpo4cendE,(_ZN29_INTERNAL_27def6b8_4_k_cu_TPB4cuda3std6ranges3__45__cpo4cendE - _ZN29_INTERNAL_27def6b8_4_k_cu_TPB4cuda3std3__45__cpo4cendE)
_ZN29_INTERNAL_27def6b8_4_k_cu_TPB4cuda3std3__45__cpo4cendE:
	.zero		1
	.type		_ZN29_INTERNAL_27def6b8_4_k_cu_TPB4cuda3std6ranges3__45__cpo4cendE,@object
	.size		_ZN29_INTERNAL_27def6b8_4_k_cu_TPB4cuda3std6ranges3__45__cpo4cendE,(_ZN29_INTERNAL_27def6b8_4_k_cu_TPB6thrust24THRUST_300001_SM_1000_NS12placeholders2_7E - _ZN29_INTERNAL_27def6b8_4_k_cu_TPB4cuda3std6ranges3__45__cpo4cendE)
_ZN29_INTERNAL_27def6b8_4_k_cu_TPB4cuda3std6ranges3__45__cpo4cendE:
	.zero		1
	.type		_ZN29_INTERNAL_27def6b8_4_k_cu_TPB6thrust24THRUST_300001_SM_1000_NS12placeholders2_7E,@object
	.size		_ZN29_INTERNAL_27def6b8_4_k_cu_TPB6thrust24THRUST_300001_SM_1000_NS12placeholders2_7E,(_ZN29_INTERNAL_27def6b8_4_k_cu_TPB4cuda3std3__45__cpo5crendE - _ZN29_INTERNAL_27def6b8_4_k_cu_TPB6thrust24THRUST_300001_SM_1000_NS12placeholders2_7E)
_ZN29_INTERNAL_27def6b8_4_k_cu_TPB6thrust24THRUST_300001_SM_1000_NS12placeholders2_7E:
	.zero		1
	.type		_ZN29_INTERNAL_27def6b8_4_k_cu_TPB4cuda3std3__45__cpo5crendE,@object
	.size		_ZN29_INTERNAL_27def6b8_4_k_cu_TPB4cuda3std3__45__cpo5crendE,(_ZN29_INTERNAL_27def6b8_4_k_cu_TPB4cuda3std6ranges3__45__cpo4prevE - _ZN29_INTERNAL_27def6b8_4_k_cu_TPB4cuda3std3__45__cpo5crendE)
_ZN29_INTERNAL_27def6b8_4_k_cu_TPB4cuda3std3__45__cpo5crendE:
	.zero		1
	.type		_ZN29_INTERNAL_27def6b8_4_k_cu_TPB4cuda3std6ranges3__45__cpo4prevE,@object
	.size		_ZN29_INTERNAL_27def6b8_4_k_cu_TPB4cuda3std6ranges3__45__cpo4prevE,(_ZN29_INTERNAL_27def6b8_4_k_cu_TPB4cuda3std6ranges3__45__cpo9iter_moveE - _ZN29_INTERNAL_27def6b8_4_k_cu_TPB4cuda3std6ranges3__45__cpo4prevE)
_ZN29_INTERNAL_27def6b8_4_k_cu_TPB4cuda3std6ranges3__45__cpo4prevE:
	.zero		1
	.type		_ZN29_INTERNAL_27def6b8_4_k_cu_TPB4cuda3std6ranges3__45__cpo9iter_moveE,@object
	.size		_ZN29_INTERNAL_27def6b8_4_k_cu_TPB4cuda3std6ranges3__45__cpo9iter_moveE,(_ZN29_INTERNAL_27def6b8_4_k_cu_TPB6thrust24THRUST_300001_SM_1000_NS6system6detail10sequential3seqE - _ZN29_INTERNAL_27def6b8_4_k_cu_TPB4cuda3std6ranges3__45__cpo9iter_moveE)
_ZN29_INTERNAL_27def6b8_4_k_cu_TPB4cuda3std6ranges3__45__cpo9iter_moveE:
	.zero		1
	.type		_ZN29_INTERNAL_27def6b8_4_k_cu_TPB6thrust24THRUST_300001_SM_1000_NS6system6detail10sequential3seqE,@object
	.size		_ZN29_INTERNAL_27def6b8_4_k_cu_TPB6thrust24THRUST_300001_SM_1000_NS6system6detail10sequential3seqE,(_ZN29_INTERNAL_27def6b8_4_k_cu_TPB6thrust24THRUST_300001_SM_1000_NS12placeholders2_9E - _ZN29_INTERNAL_27def6b8_4_k_cu_TPB6thrust24THRUST_300001_SM_1000_NS6system6detail10sequential3seqE)
_ZN29_INTERNAL_27def6b8_4_k_cu_TPB6thrust24THRUST_300001_SM_1000_NS6system6detail10sequential3seqE:
	.zero		1
	.type		_ZN29_INTERNAL_27def6b8_4_k_cu_TPB6thrust24THRUST_300001_SM_1000_NS12placeholders2_9E,@object
	.size		_ZN29_INTERNAL_27def6b8_4_k_cu_TPB6thrust24THRUST_300001_SM_1000_NS12placeholders2_9E,(_ZN29_INTERNAL_27def6b8_4_k_cu_TPB4cuda3std3__419piecewise_constructE - _ZN29_INTERNAL_27def6b8_4_k_cu_TPB6thrust24THRUST_300001_SM_1000_NS12placeholders2_9E)
_ZN29_INTERNAL_27def6b8_4_k_cu_TPB6thrust24THRUST_300001_SM_1000_NS12placeholders2_9E:
	.zero		1
	.type		_ZN29_INTERNAL_27def6b8_4_k_cu_TPB4cuda3std3__419piecewise_constructE,@object
	.size		_ZN29_INTERNAL_27def6b8_4_k_cu_TPB4cuda3std3__419piecewise_constructE,(_ZN29_INTERNAL_27def6b8_4_k_cu_TPB4cuda3std6ranges3__45__cpo5cdataE - _ZN29_INTERNAL_27def6b8_4_k_cu_TPB4cuda3std3__419piecewise_constructE)
_ZN29_INTERNAL_27def6b8_4_k_cu_TPB4cuda3std3__419piecewise_constructE:
	.zero		1
	.type		_ZN29_INTERNAL_27def6b8_4_k_cu_TPB4cuda3std6ranges3__45__cpo5cdataE,@object
	.size		_ZN29_INTERNAL_27def6b8_4_k_cu_TPB4cuda3std6ranges3__45__cpo5cdataE,(_ZN29_INTERNAL_27def6b8_4_k_cu_TPB6thrust24THRUST_300001_SM_1000_NS12placeholders2_1E - _ZN29_INTERNAL_27def6b8_4_k_cu_TPB4cuda3std6ranges3__45__cpo5cdataE)
_ZN29_INTERNAL_27def6b8_4_k_cu_TPB4cuda3std6ranges3__45__cpo5cdataE:
	.zero		1
	.type		_ZN29_INTERNAL_27def6b8_4_k_cu_TPB6thrust24THRUST_300001_SM_1000_NS12placeholders2_1E,@object
	.size		_ZN29_INTERNAL_27def6b8_4_k_cu_TPB6thrust24THRUST_300001_SM_1000_NS12placeholders2_1E,(_ZN29_INTERNAL_27def6b8_4_k_cu_TPB4cuda3std3__45__cpo3endE - _ZN29_INTERNAL_27def6b8_4_k_cu_TPB6thrust24THRUST_300001_SM_1000_NS12placeholders2_1E)
_ZN29_INTERNAL_27def6b8_4_k_cu_TPB6thrust24THRUST_300001_SM_1000_NS12placeholders2_1E:
	.zero		1
	.type		_ZN29_INTERNAL_27def6b8_4_k_cu_TPB4cuda3std3__45__cpo3endE,@object
	.size		_ZN29_INTERNAL_27def6b8_4_k_cu_TPB4cuda3std3__45__cpo3endE,(_ZN29_INTERNAL_27def6b8_4_k_cu_TPB4cuda3std6ranges3__45__cpo3endE - _ZN29_INTERNAL_27def6b8_4_k_cu_TPB4cuda3std3__45__cpo3endE)
_ZN29_INTERNAL_27def6b8_4_k_cu_TPB4cuda3std3__45__cpo3endE:
	.zero		1
	.type		_ZN29_INTERNAL_27def6b8_4_k_cu_TPB4cuda3std6ranges3__45__cpo3endE,@object
	.size		_ZN29_INTERNAL_27def6b8_4_k_cu_TPB4cuda3std6ranges3__45__cpo3endE,(_ZN29_INTERNAL_27def6b8_4_k_cu_TPB6thrust24THRUST_300001_SM_1000_NS12placeholders2_5E - _ZN29_INTERNAL_27def6b8_4_k_cu_TPB4cuda3std6ranges3__45__cpo3endE)
_ZN29_INTERNAL_27def6b8_4_k_cu_TPB4cuda3std6ranges3__45__cpo3endE:
	.zero		1
	.type		_ZN29_INTERNAL_27def6b8_4_k_cu_TPB6thrust24THRUST_300001_SM_1000_NS12placeholders2_5E,@object
	.size		_ZN29_INTERNAL_27def6b8_4_k_cu_TPB6thrust24THRUST_300001_SM_1000_NS12placeholders2_5E,(_ZN29_INTERNAL_27def6b8_4_k_cu_TPB4cuda3std3__45__cpo4rendE - _ZN29_INTERNAL_27def6b8_4_k_cu_TPB6thrust24THRUST_300001_SM_1000_NS12placeholders2_5E)
_ZN29_INTERNAL_27def6b8_4_k_cu_TPB6thrust24THRUST_300001_SM_1000_NS12placeholders2_5E:
	.zero		1
	.type		_ZN29_INTERNAL_27def6b8_4_k_cu_TPB4cuda3std3__45__cpo4rendE,@object
	.size		_ZN29_INTERNAL_27def6b8_4_k_cu_TPB4cuda3std3__45__cpo4rendE,(_ZN29_INTERNAL_27def6b8_4_k_cu_TPB4cuda3std6ranges3__45__cpo9iter_swapE - _ZN29_INTERNAL_27def6b8_4_k_cu_TPB4cuda3std3__45__cpo4rendE)
_ZN29_INTERNAL_27def6b8_4_k_cu_TPB4cuda3std3__45__cpo4rendE:
	.zero		1
	.type		_ZN29_INTERNAL_27def6b8_4_k_cu_TPB4cuda3std6ranges3__45__cpo9iter_swapE,@object
	.size		_ZN29_INTERNAL_27def6b8_4_k_cu_TPB4cuda3std6ranges3__45__cpo9iter_swapE,(_ZN29_INTERNAL_27def6b8_4_k_cu_TPB4cuda3std3__48unexpectE - _ZN29_INTERNAL_27def6b8_4_k_cu_TPB4cuda3std6ranges3__45__cpo9iter_swapE)
_ZN29_INTERNAL_27def6b8_4_k_cu_TPB4cuda3std6ranges3__45__cpo9iter_swapE:
	.zero		1
	.type		_ZN29_INTERNAL_27def6b8_4_k_cu_TPB4cuda3std3__48unexpectE,@object
	.size		_ZN29_INTERNAL_27def6b8_4_k_cu_TPB4cuda3std3__48unexpectE,(_ZN29_INTERNAL_27def6b8_4_k_cu_TPB6thrust24THRUST_300001_SM_1000_NS8cuda_cub3parE - _ZN29_INTERNAL_27def6b8_4_k_cu_TPB4cuda3std3__48unexpectE)
_ZN29_INTERNAL_27def6b8_4_k_cu_TPB4cuda3std3__48unexpectE:
	.zero		1
	.type		_ZN29_INTERNAL_27def6b8_4_k_cu_TPB6thrust24THRUST_300001_SM_1000_NS8cuda_cub3parE,@object
	.size		_ZN29_INTERNAL_27def6b8_4_k_cu_TPB6thrust24THRUST_300001_SM_1000_NS8cuda_cub3parE,(.L_29 - _ZN29_INTERNAL_27def6b8_4_k_cu_TPB6thrust24THRUST_300001_SM_1000_NS8cuda_cub3parE)
_ZN29_INTERNAL_27def6b8_4_k_cu_TPB6thrust24THRUST_300001_SM_1000_NS8cuda_cub3parE:
	.zero		1
.L_29:


//--------------------- .nv.constant0._ZN3cub18CUB_300001_SM_10006detail11EmptyKernelIvEEvv --------------------------
	.section	.nv.constant0._ZN3cub18CUB_300001_SM_10006detail11EmptyKernelIvEEvv,"a",@progbits
	.sectionflags	@""
	.align	4
.nv.constant0._ZN3cub18CUB_300001_SM_10006detail11EmptyKernelIvEEvv:
	.zero		896


//--------------------- .nv.constant0._Z15init_pair_arrayPSt4pairIfiEPfi --------------------------
	.section	.nv.constant0._Z15init_pair_arrayPSt4pairIfiEPfi,"a",@progbits
	.sectionflags	@""
	.align	4
.nv.constant0._Z15init_pair_arrayPSt4pairIfiEPfi:
	.zero		916


//--------------------- .nv.constant0._Z9rank_diffPfS_i --------------------------
	.section	.nv.constant0._Z9rank_diffPfS_i,"a",@progbits
	.sectionflags	@""
	.align	4
.nv.constant0._Z9rank_diffPfS_i:
	.zero		916


//--------------------- .nv.constant0._Z6matmulPfS_S_i --------------------------
	.section	.nv.constant0._Z6matmulPfS_S_i,"a",@progbits
	.sectionflags	@""
	.align	4
.nv.constant0._Z6matmulPfS_S_i:
	.zero		924


//--------------------- .nv.constant0._Z10store_rankPfS_i --------------------------
	.section	.nv.constant0._Z10store_rankPfS_i,"a",@progbits
	.sectionflags	@""
	.align	4
.nv.constant0._Z10store_rankPfS_i:
	.zero		916


//--------------------- .nv.constant0._Z15initialize_rankPfi --------------------------
	.section	.nv.constant0._Z15initialize_rankPfi,"a",@progbits
	.sectionflags	@""
	.align	4
.nv.constant0._Z15initialize_rankPfi:
	.zero		908


//--------------------- .nv.constant0._Z17manage_adj_matrixPfi --------------------------
	.section	.nv.constant0._Z17manage_adj_matrixPfi,"a",@progbits
	.sectionflags	@""
	.align	4
.nv.constant0._Z17manage_adj_matrixPfi:
	.zero		908


//--------------------- SYMBOLS --------------------------

	.type		.nv.reservedSmem.offset0,@object
	.size		.nv.reservedSmem.offset0,0x4
